//
// Generated by NVIDIA NVVM Compiler
//
// Compiler Build ID: CL-36424714
// Cuda compilation tools, release 13.0, V13.0.88
// Based on NVVM 20.0.0
//

.version 9.0
.target sm_100
.address_size 64

	// .globl	_Z9generateUPKfPf
.const .align 4 .b8 G[72] = {0, 0, 128, 62, 0, 0, 0, 0, 0, 0, 0, 0, 171, 170, 42, 190, 171, 170, 42, 190, 171, 170, 42, 190, 171, 170, 42, 190, 171, 170, 42, 62, 171, 170, 42, 190, 171, 170, 42, 61, 171, 170, 170, 61, 171, 170, 42, 62, 171, 170, 42, 61, 171, 170, 170, 189, 171, 170, 42, 62, 0, 0, 0, 0, 0, 0, 0, 0, 0, 0, 128, 63};
.const .align 4 .b8 Bt[144] = {0, 0, 128, 64, 0, 0, 0, 0, 0, 0, 160, 192, 0, 0, 0, 0, 0, 0, 128, 63, 0, 0, 0, 0, 0, 0, 0, 0, 0, 0, 128, 192, 0, 0, 128, 192, 0, 0, 128, 63, 0, 0, 128, 63, 0, 0, 0, 0, 0, 0, 0, 0, 0, 0, 128, 64, 0, 0, 128, 192, 0, 0, 128, 191, 0, 0, 128, 63, 0, 0, 0, 0, 0, 0, 0, 0, 0, 0, 0, 192, 0, 0, 128, 191, 0, 0, 0, 64, 0, 0, 128, 63, 0, 0, 0, 0, 0, 0, 0, 0, 0, 0, 0, 64, 0, 0, 128, 191, 0, 0, 0, 192, 0, 0, 128, 63, 0, 0, 0, 0, 0, 0, 0, 0, 0, 0, 128, 64, 0, 0, 0, 0, 0, 0, 160, 192, 0, 0, 0, 0, 0, 0, 128, 63};
.const .align 4 .b8 At[96] = {0, 0, 128, 63, 0, 0, 128, 63, 0, 0, 128, 63, 0, 0, 128, 63, 0, 0, 128, 63, 0, 0, 0, 0, 0, 0, 0, 0, 0, 0, 128, 63, 0, 0, 128, 191, 0, 0, 0, 64, 0, 0, 0, 192, 0, 0, 0, 0, 0, 0, 0, 0, 0, 0, 128, 63, 0, 0, 128, 63, 0, 0, 128, 64, 0, 0, 128, 64, 0, 0, 0, 0, 0, 0, 0, 0, 0, 0, 128, 63, 0, 0, 128, 191, 0, 0, 0, 65, 0, 0, 0, 193, 0, 0, 128, 63};

.visible .entry _Z9generateUPKfPf(
	.param .u64 .ptr .align 1 _Z9generateUPKfPf_param_0,
	.param .u64 .ptr .align 1 _Z9generateUPKfPf_param_1
)
{
	.reg .pred 	%p<2>;
	.reg .b32 	%r<10>;
	.reg .b32 	%f<190>;
	.reg .b64 	%rd<11>;

	mov.u32 	%r2, %ctaid.y;
	shl.b32 	%r3, %r2, 5;
	mov.u32 	%r4, %tid.x;
	add.s32 	%r1, %r3, %r4;
	setp.gt.u32 	%p1, %r1, 2;
	@%p1 bra 	$L__BB0_2;
	ld.param.u64 	%rd10, [_Z9generateUPKfPf_param_1];
	ld.param.u64 	%rd9, [_Z9generateUPKfPf_param_0];
	cvta.to.global.u64 	%rd3, %rd10;
	cvta.to.global.u64 	%rd4, %rd9;
	mov.u32 	%r5, %ctaid.x;
	mul.lo.s32 	%r6, %r5, 27;
	mad.lo.s32 	%r7, %r1, 9, %r6;
	mul.wide.u32 	%rd5, %r7, 4;
	add.s64 	%rd6, %rd4, %rd5;
	mul.lo.s32 	%r8, %r5, 108;
	ld.const.f32 	%f1, [G+8];
	ld.const.f32 	%f2, [G+4];
	ld.const.f32 	%f3, [G];
	ld.global.f32 	%f4, [%rd6];
	ld.global.f32 	%f5, [%rd6+12];
	mul.f32 	%f6, %f2, %f5;
	fma.rn.f32 	%f7, %f3, %f4, %f6;
	ld.global.f32 	%f8, [%rd6+24];
	fma.rn.f32 	%f9, %f1, %f8, %f7;
	ld.global.f32 	%f10, [%rd6+4];
	ld.global.f32 	%f11, [%rd6+16];
	mul.f32 	%f12, %f2, %f11;
	fma.rn.f32 	%f13, %f3, %f10, %f12;
	ld.global.f32 	%f14, [%rd6+28];
	fma.rn.f32 	%f15, %f1, %f14, %f13;
	ld.global.f32 	%f16, [%rd6+8];
	ld.global.f32 	%f17, [%rd6+20];
	mul.f32 	%f18, %f2, %f17;
	fma.rn.f32 	%f19, %f3, %f16, %f18;
	ld.global.f32 	%f20, [%rd6+32];
	fma.rn.f32 	%f21, %f1, %f20, %f19;
	ld.const.f32 	%f22, [G+20];
	ld.const.f32 	%f23, [G+16];
	ld.const.f32 	%f24, [G+12];
	mul.f32 	%f25, %f23, %f5;
	fma.rn.f32 	%f26, %f24, %f4, %f25;
	fma.rn.f32 	%f27, %f22, %f8, %f26;
	mul.f32 	%f28, %f23, %f11;
	fma.rn.f32 	%f29, %f24, %f10, %f28;
	fma.rn.f32 	%f30, %f22, %f14, %f29;
	mul.f32 	%f31, %f23, %f17;
	fma.rn.f32 	%f32, %f24, %f16, %f31;
	fma.rn.f32 	%f33, %f22, %f20, %f32;
	ld.const.f32 	%f34, [G+32];
	ld.const.f32 	%f35, [G+28];
	ld.const.f32 	%f36, [G+24];
	mul.f32 	%f37, %f35, %f5;
	fma.rn.f32 	%f38, %f36, %f4, %f37;
	fma.rn.f32 	%f39, %f34, %f8, %f38;
	mul.f32 	%f40, %f35, %f11;
	fma.rn.f32 	%f41, %f36, %f10, %f40;
	fma.rn.f32 	%f42, %f34, %f14, %f41;
	mul.f32 	%f43, %f35, %f17;
	fma.rn.f32 	%f44, %f36, %f16, %f43;
	fma.rn.f32 	%f45, %f34, %f20, %f44;
	ld.const.f32 	%f46, [G+44];
	ld.const.f32 	%f47, [G+40];
	ld.const.f32 	%f48, [G+36];
	mul.f32 	%f49, %f47, %f5;
	fma.rn.f32 	%f50, %f48, %f4, %f49;
	fma.rn.f32 	%f51, %f46, %f8, %f50;
	mul.f32 	%f52, %f47, %f11;
	fma.rn.f32 	%f53, %f48, %f10, %f52;
	fma.rn.f32 	%f54, %f46, %f14, %f53;
	mul.f32 	%f55, %f47, %f17;
	fma.rn.f32 	%f56, %f48, %f16, %f55;
	fma.rn.f32 	%f57, %f46, %f20, %f56;
	ld.const.f32 	%f58, [G+56];
	ld.const.f32 	%f59, [G+52];
	ld.const.f32 	%f60, [G+48];
	mul.f32 	%f61, %f59, %f5;
	fma.rn.f32 	%f62, %f60, %f4, %f61;
	fma.rn.f32 	%f63, %f58, %f8, %f62;
	mul.f32 	%f64, %f59, %f11;
	fma.rn.f32 	%f65, %f60, %f10, %f64;
	fma.rn.f32 	%f66, %f58, %f14, %f65;
	mul.f32 	%f67, %f59, %f17;
	fma.rn.f32 	%f68, %f60, %f16, %f67;
	fma.rn.f32 	%f69, %f58, %f20, %f68;
	ld.const.f32 	%f70, [G+68];
	ld.const.f32 	%f71, [G+64];
	ld.const.f32 	%f72, [G+60];
	mul.f32 	%f73, %f71, %f5;
	fma.rn.f32 	%f74, %f72, %f4, %f73;
	fma.rn.f32 	%f75, %f70, %f8, %f74;
	mul.f32 	%f76, %f71, %f11;
	fma.rn.f32 	%f77, %f72, %f10, %f76;
	fma.rn.f32 	%f78, %f70, %f14, %f77;
	mul.f32 	%f79, %f71, %f17;
	fma.rn.f32 	%f80, %f72, %f16, %f79;
	fma.rn.f32 	%f81, %f70, %f20, %f80;
	mad.lo.s32 	%r9, %r1, 36, %r8;
	mul.f32 	%f82, %f15, %f2;
	fma.rn.f32 	%f83, %f9, %f3, %f82;
	fma.rn.f32 	%f84, %f21, %f1, %f83;
	mul.wide.u32 	%rd7, %r9, 4;
	add.s64 	%rd8, %rd3, %rd7;
	st.global.f32 	[%rd8], %f84;
	mul.f32 	%f85, %f15, %f23;
	fma.rn.f32 	%f86, %f9, %f24, %f85;
	fma.rn.f32 	%f87, %f21, %f22, %f86;
	st.global.f32 	[%rd8+4], %f87;
	mul.f32 	%f88, %f15, %f35;
	fma.rn.f32 	%f89, %f9, %f36, %f88;
	fma.rn.f32 	%f90, %f21, %f34, %f89;
	st.global.f32 	[%rd8+8], %f90;
	mul.f32 	%f91, %f15, %f47;
	fma.rn.f32 	%f92, %f9, %f48, %f91;
	fma.rn.f32 	%f93, %f21, %f46, %f92;
	st.global.f32 	[%rd8+12], %f93;
	mul.f32 	%f94, %f15, %f59;
	fma.rn.f32 	%f95, %f9, %f60, %f94;
	fma.rn.f32 	%f96, %f21, %f58, %f95;
	st.global.f32 	[%rd8+16], %f96;
	mul.f32 	%f97, %f15, %f71;
	fma.rn.f32 	%f98, %f9, %f72, %f97;
	fma.rn.f32 	%f99, %f21, %f70, %f98;
	st.global.f32 	[%rd8+20], %f99;
	mul.f32 	%f100, %f30, %f2;
	fma.rn.f32 	%f101, %f27, %f3, %f100;
	fma.rn.f32 	%f102, %f33, %f1, %f101;
	st.global.f32 	[%rd8+24], %f102;
	mul.f32 	%f103, %f30, %f23;
	fma.rn.f32 	%f104, %f27, %f24, %f103;
	fma.rn.f32 	%f105, %f33, %f22, %f104;
	st.global.f32 	[%rd8+28], %f105;
	mul.f32 	%f106, %f30, %f35;
	fma.rn.f32 	%f107, %f27, %f36, %f106;
	fma.rn.f32 	%f108, %f33, %f34, %f107;
	st.global.f32 	[%rd8+32], %f108;
	mul.f32 	%f109, %f30, %f47;
	fma.rn.f32 	%f110, %f27, %f48, %f109;
	fma.rn.f32 	%f111, %f33, %f46, %f110;
	st.global.f32 	[%rd8+36], %f111;
	mul.f32 	%f112, %f30, %f59;
	fma.rn.f32 	%f113, %f27, %f60, %f112;
	fma.rn.f32 	%f114, %f33, %f58, %f113;
	st.global.f32 	[%rd8+40], %f114;
	mul.f32 	%f115, %f30, %f71;
	fma.rn.f32 	%f116, %f27, %f72, %f115;
	fma.rn.f32 	%f117, %f33, %f70, %f116;
	st.global.f32 	[%rd8+44], %f117;
	mul.f32 	%f118, %f42, %f2;
	fma.rn.f32 	%f119, %f39, %f3, %f118;
	fma.rn.f32 	%f120, %f45, %f1, %f119;
	st.global.f32 	[%rd8+48], %f120;
	mul.f32 	%f121, %f42, %f23;
	fma.rn.f32 	%f122, %f39, %f24, %f121;
	fma.rn.f32 	%f123, %f45, %f22, %f122;
	st.global.f32 	[%rd8+52], %f123;
	mul.f32 	%f124, %f42, %f35;
	fma.rn.f32 	%f125, %f39, %f36, %f124;
	fma.rn.f32 	%f126, %f45, %f34, %f125;
	st.global.f32 	[%rd8+56], %f126;
	mul.f32 	%f127, %f42, %f47;
	fma.rn.f32 	%f128, %f39, %f48, %f127;
	fma.rn.f32 	%f129, %f45, %f46, %f128;
	st.global.f32 	[%rd8+60], %f129;
	mul.f32 	%f130, %f42, %f59;
	fma.rn.f32 	%f131, %f39, %f60, %f130;
	fma.rn.f32 	%f132, %f45, %f58, %f131;
	st.global.f32 	[%rd8+64], %f132;
	mul.f32 	%f133, %f42, %f71;
	fma.rn.f32 	%f134, %f39, %f72, %f133;
	fma.rn.f32 	%f135, %f45, %f70, %f134;
	st.global.f32 	[%rd8+68], %f135;
	mul.f32 	%f136, %f54, %f2;
	fma.rn.f32 	%f137, %f51, %f3, %f136;
	fma.rn.f32 	%f138, %f57, %f1, %f137;
	st.global.f32 	[%rd8+72], %f138;
	mul.f32 	%f139, %f54, %f23;
	fma.rn.f32 	%f140, %f51, %f24, %f139;
	fma.rn.f32 	%f141, %f57, %f22, %f140;
	st.global.f32 	[%rd8+76], %f141;
	mul.f32 	%f142, %f54, %f35;
	fma.rn.f32 	%f143, %f51, %f36, %f142;
	fma.rn.f32 	%f144, %f57, %f34, %f143;
	st.global.f32 	[%rd8+80], %f144;
	mul.f32 	%f145, %f54, %f47;
	fma.rn.f32 	%f146, %f51, %f48, %f145;
	fma.rn.f32 	%f147, %f57, %f46, %f146;
	st.global.f32 	[%rd8+84], %f147;
	mul.f32 	%f148, %f54, %f59;
	fma.rn.f32 	%f149, %f51, %f60, %f148;
	fma.rn.f32 	%f150, %f57, %f58, %f149;
	st.global.f32 	[%rd8+88], %f150;
	mul.f32 	%f151, %f54, %f71;
	fma.rn.f32 	%f152, %f51, %f72, %f151;
	fma.rn.f32 	%f153, %f57, %f70, %f152;
	st.global.f32 	[%rd8+92], %f153;
	mul.f32 	%f154, %f66, %f2;
	fma.rn.f32 	%f155, %f63, %f3, %f154;
	fma.rn.f32 	%f156, %f69, %f1, %f155;
	st.global.f32 	[%rd8+96], %f156;
	mul.f32 	%f157, %f66, %f23;
	fma.rn.f32 	%f158, %f63, %f24, %f157;
	fma.rn.f32 	%f159, %f69, %f22, %f158;
	st.global.f32 	[%rd8+100], %f159;
	mul.f32 	%f160, %f66, %f35;
	fma.rn.f32 	%f161, %f63, %f36, %f160;
	fma.rn.f32 	%f162, %f69, %f34, %f161;
	st.global.f32 	[%rd8+104], %f162;
	mul.f32 	%f163, %f66, %f47;
	fma.rn.f32 	%f164, %f63, %f48, %f163;
	fma.rn.f32 	%f165, %f69, %f46, %f164;
	st.global.f32 	[%rd8+108], %f165;
	mul.f32 	%f166, %f66, %f59;
	fma.rn.f32 	%f167, %f63, %f60, %f166;
	fma.rn.f32 	%f168, %f69, %f58, %f167;
	st.global.f32 	[%rd8+112], %f168;
	mul.f32 	%f169, %f66, %f71;
	fma.rn.f32 	%f170, %f63, %f72, %f169;
	fma.rn.f32 	%f171, %f69, %f70, %f170;
	st.global.f32 	[%rd8+116], %f171;
	mul.f32 	%f172, %f78, %f2;
	fma.rn.f32 	%f173, %f75, %f3, %f172;
	fma.rn.f32 	%f174, %f81, %f1, %f173;
	st.global.f32 	[%rd8+120], %f174;
	mul.f32 	%f175, %f78, %f23;
	fma.rn.f32 	%f176, %f75, %f24, %f175;
	fma.rn.f32 	%f177, %f81, %f22, %f176;
	st.global.f32 	[%rd8+124], %f177;
	mul.f32 	%f178, %f78, %f35;
	fma.rn.f32 	%f179, %f75, %f36, %f178;
	fma.rn.f32 	%f180, %f81, %f34, %f179;
	st.global.f32 	[%rd8+128], %f180;
	mul.f32 	%f181, %f78, %f47;
	fma.rn.f32 	%f182, %f75, %f48, %f181;
	fma.rn.f32 	%f183, %f81, %f46, %f182;
	st.global.f32 	[%rd8+132], %f183;
	mul.f32 	%f184, %f78, %f59;
	fma.rn.f32 	%f185, %f75, %f60, %f184;
	fma.rn.f32 	%f186, %f81, %f58, %f185;
	st.global.f32 	[%rd8+136], %f186;
	mul.f32 	%f187, %f78, %f71;
	fma.rn.f32 	%f188, %f75, %f72, %f187;
	fma.rn.f32 	%f189, %f81, %f70, %f188;
	st.global.f32 	[%rd8+140], %f189;
$L__BB0_2:
	ret;

}
	// .globl	_Z9generateVPKfPf
.visible .entry _Z9generateVPKfPf(
	.param .u64 .ptr .align 1 _Z9generateVPKfPf_param_0,
	.param .u64 .ptr .align 1 _Z9generateVPKfPf_param_1
)
{
	.local .align 16 .b8 	__local_depot1[144];
	.reg .b64 	%SP;
	.reg .b64 	%SPL;
	.reg .pred 	%p<5>;
	.reg .b32 	%r<44>;
	.reg .b32 	%f<374>;
	.reg .b64 	%rd<30>;

	mov.u64 	%SPL, __local_depot1;
	add.u64 	%rd1, %SPL, 0;
	mov.u32 	%r4, %ctaid.z;
	mov.u32 	%r5, %ntid.x;
	mov.u32 	%r6, %tid.x;
	mad.lo.s32 	%r7, %r4, %r5, %r6;
	setp.gt.u32 	%p1, %r7, 31;
	@%p1 bra 	$L__BB1_8;
	ld.param.u64 	%rd25, [_Z9generateVPKfPf_param_0];
	cvta.to.global.u64 	%rd8, %rd25;
	shl.b32 	%r13, %r7, 2;
	mov.u32 	%r14, %ctaid.y;
	mov.u32 	%r15, %ctaid.x;
	mov.f32 	%f31, 0f00000000;
	st.local.v4.f32 	[%rd1], {%f31, %f31, %f31, %f31};
	st.local.v4.f32 	[%rd1+16], {%f31, %f31, %f31, %f31};
	st.local.v4.f32 	[%rd1+32], {%f31, %f31, %f31, %f31};
	st.local.v4.f32 	[%rd1+48], {%f31, %f31, %f31, %f31};
	st.local.v4.f32 	[%rd1+64], {%f31, %f31, %f31, %f31};
	st.local.v4.f32 	[%rd1+80], {%f31, %f31, %f31, %f31};
	st.local.v4.f32 	[%rd1+96], {%f31, %f31, %f31, %f31};
	st.local.v4.f32 	[%rd1+112], {%f31, %f31, %f31, %f31};
	st.local.v4.f32 	[%rd1+128], {%f31, %f31, %f31, %f31};
	shl.b32 	%r16, %r14, 14;
	mad.lo.s32 	%r17, %r15, 49152, %r16;
	add.s32 	%r18, %r17, %r13;
	mul.wide.u32 	%rd9, %r18, 4;
	add.s64 	%rd10, %rd8, %rd9;
	ld.global.f32 	%f1, [%rd10];
	ld.global.f32 	%f2, [%rd10+2048];
	ld.global.f32 	%f3, [%rd10+4];
	ld.global.f32 	%f4, [%rd10+2052];
	ld.global.f32 	%f5, [%rd10+8];
	ld.global.f32 	%f6, [%rd10+2056];
	ld.global.f32 	%f7, [%rd10+12];
	ld.global.f32 	%f8, [%rd10+2060];
	ld.global.f32 	%f9, [%rd10+512];
	ld.global.f32 	%f10, [%rd10+1024];
	ld.global.f32 	%f11, [%rd10+1536];
	ld.global.f32 	%f12, [%rd10+2560];
	ld.global.f32 	%f13, [%rd10+516];
	ld.global.f32 	%f14, [%rd10+1028];
	ld.global.f32 	%f15, [%rd10+1540];
	ld.global.f32 	%f16, [%rd10+2564];
	ld.global.f32 	%f17, [%rd10+520];
	ld.global.f32 	%f18, [%rd10+1032];
	ld.global.f32 	%f19, [%rd10+1544];
	ld.global.f32 	%f20, [%rd10+2568];
	ld.global.f32 	%f21, [%rd10+524];
	ld.global.f32 	%f22, [%rd10+1036];
	ld.global.f32 	%f23, [%rd10+1548];
	ld.global.f32 	%f24, [%rd10+2572];
	mov.b32 	%r43, 0;
	mov.b64 	%rd29, 0;
	mov.u64 	%rd11, Bt;
$L__BB1_2:
	setp.eq.s32 	%p2, %r7, 31;
	add.s64 	%rd12, %rd11, %rd29;
	add.s64 	%rd13, %rd1, %rd29;
	ld.const.f32 	%f25, [%rd12];
	ld.local.v2.f32 	{%f32, %f33}, [%rd13];
	fma.rn.f32 	%f34, %f25, %f1, %f32;
	ld.const.f32 	%f26, [%rd12+4];
	fma.rn.f32 	%f35, %f26, %f9, %f34;
	ld.const.f32 	%f27, [%rd12+8];
	fma.rn.f32 	%f36, %f27, %f10, %f35;
	ld.const.f32 	%f28, [%rd12+12];
	fma.rn.f32 	%f37, %f28, %f11, %f36;
	ld.const.f32 	%f29, [%rd12+16];
	fma.rn.f32 	%f38, %f29, %f2, %f37;
	ld.const.f32 	%f30, [%rd12+20];
	fma.rn.f32 	%f39, %f30, %f12, %f38;
	fma.rn.f32 	%f40, %f25, %f3, %f33;
	fma.rn.f32 	%f41, %f26, %f13, %f40;
	fma.rn.f32 	%f42, %f27, %f14, %f41;
	fma.rn.f32 	%f43, %f28, %f15, %f42;
	fma.rn.f32 	%f44, %f29, %f4, %f43;
	st.local.v2.f32 	[%rd13], {%f39, %f44};
	fma.rn.f32 	%f45, %f30, %f16, %f44;
	st.local.f32 	[%rd13+4], %f45;
	ld.local.v2.f32 	{%f46, %f47}, [%rd13+8];
	fma.rn.f32 	%f48, %f25, %f5, %f46;
	fma.rn.f32 	%f49, %f26, %f17, %f48;
	fma.rn.f32 	%f50, %f27, %f18, %f49;
	fma.rn.f32 	%f51, %f28, %f19, %f50;
	fma.rn.f32 	%f52, %f29, %f6, %f51;
	fma.rn.f32 	%f53, %f30, %f20, %f52;
	fma.rn.f32 	%f54, %f25, %f7, %f47;
	fma.rn.f32 	%f55, %f26, %f21, %f54;
	fma.rn.f32 	%f56, %f27, %f22, %f55;
	fma.rn.f32 	%f57, %f28, %f23, %f56;
	fma.rn.f32 	%f58, %f29, %f8, %f57;
	st.local.v2.f32 	[%rd13+8], {%f53, %f58};
	fma.rn.f32 	%f59, %f30, %f24, %f58;
	st.local.f32 	[%rd13+12], %f59;
	@%p2 bra 	$L__BB1_4;
	ld.param.u64 	%rd26, [_Z9generateVPKfPf_param_0];
	add.s64 	%rd14, %rd1, %rd29;
	cvta.to.global.u64 	%rd15, %rd26;
	add.s64 	%rd17, %rd15, %rd9;
	ld.global.f32 	%f60, [%rd17+16];
	ld.local.f32 	%f61, [%rd14+16];
	fma.rn.f32 	%f62, %f25, %f60, %f61;
	st.local.f32 	[%rd14+16], %f62;
	ld.global.f32 	%f63, [%rd17+528];
	fma.rn.f32 	%f64, %f26, %f63, %f62;
	st.local.f32 	[%rd14+16], %f64;
	ld.global.f32 	%f65, [%rd17+1040];
	fma.rn.f32 	%f66, %f27, %f65, %f64;
	st.local.f32 	[%rd14+16], %f66;
	ld.global.f32 	%f67, [%rd17+1552];
	fma.rn.f32 	%f68, %f28, %f67, %f66;
	st.local.f32 	[%rd14+16], %f68;
	ld.global.f32 	%f69, [%rd17+2064];
	fma.rn.f32 	%f70, %f29, %f69, %f68;
	st.local.f32 	[%rd14+16], %f70;
	ld.global.f32 	%f71, [%rd17+2576];
	fma.rn.f32 	%f72, %f30, %f71, %f70;
	st.local.f32 	[%rd14+16], %f72;
$L__BB1_4:
	@%p2 bra 	$L__BB1_6;
	ld.param.u64 	%rd27, [_Z9generateVPKfPf_param_0];
	add.s64 	%rd18, %rd1, %rd29;
	cvta.to.global.u64 	%rd19, %rd27;
	add.s64 	%rd21, %rd19, %rd9;
	ld.global.f32 	%f73, [%rd21+20];
	ld.local.f32 	%f74, [%rd18+20];
	fma.rn.f32 	%f75, %f25, %f73, %f74;
	st.local.f32 	[%rd18+20], %f75;
	ld.global.f32 	%f76, [%rd21+532];
	fma.rn.f32 	%f77, %f26, %f76, %f75;
	st.local.f32 	[%rd18+20], %f77;
	ld.global.f32 	%f78, [%rd21+1044];
	fma.rn.f32 	%f79, %f27, %f78, %f77;
	st.local.f32 	[%rd18+20], %f79;
	ld.global.f32 	%f80, [%rd21+1556];
	fma.rn.f32 	%f81, %f28, %f80, %f79;
	st.local.f32 	[%rd18+20], %f81;
	ld.global.f32 	%f82, [%rd21+2068];
	fma.rn.f32 	%f83, %f29, %f82, %f81;
	st.local.f32 	[%rd18+20], %f83;
	ld.global.f32 	%f84, [%rd21+2580];
	fma.rn.f32 	%f85, %f30, %f84, %f83;
	st.local.f32 	[%rd18+20], %f85;
$L__BB1_6:
	add.s32 	%r43, %r43, 1;
	add.s64 	%rd29, %rd29, 24;
	setp.ne.s32 	%p4, %r43, 6;
	@%p4 bra 	$L__BB1_2;
	ld.param.u64 	%rd28, [_Z9generateVPKfPf_param_1];
	mov.u32 	%r34, %ctaid.y;
	mul.lo.s32 	%r35, %r34, 1152;
	mov.u32 	%r36, %ctaid.x;
	mad.lo.s32 	%r37, %r36, 3456, %r35;
	mov.u32 	%r38, %ctaid.z;
	mov.u32 	%r39, %ntid.x;
	mov.u32 	%r40, %tid.x;
	mad.lo.s32 	%r41, %r38, %r39, %r40;
	mad.lo.s32 	%r42, %r41, 36, %r37;
	cvta.to.global.u64 	%rd22, %rd28;
	mul.wide.u32 	%rd23, %r42, 4;
	add.s64 	%rd24, %rd22, %rd23;
	ld.local.v4.f32 	{%f86, %f87, %f88, %f89}, [%rd1];
	ld.const.f32 	%f90, [Bt];
	fma.rn.f32 	%f91, %f86, %f90, 0f00000000;
	ld.const.f32 	%f92, [Bt+4];
	fma.rn.f32 	%f93, %f87, %f92, %f91;
	ld.const.f32 	%f94, [Bt+8];
	fma.rn.f32 	%f95, %f88, %f94, %f93;
	ld.const.f32 	%f96, [Bt+12];
	fma.rn.f32 	%f97, %f89, %f96, %f95;
	ld.local.v4.f32 	{%f98, %f99, %f100, %f101}, [%rd1+16];
	ld.const.f32 	%f102, [Bt+16];
	fma.rn.f32 	%f103, %f98, %f102, %f97;
	ld.const.f32 	%f104, [Bt+20];
	fma.rn.f32 	%f105, %f99, %f104, %f103;
	st.global.f32 	[%rd24], %f105;
	ld.const.f32 	%f106, [Bt+24];
	fma.rn.f32 	%f107, %f86, %f106, 0f00000000;
	ld.const.f32 	%f108, [Bt+28];
	fma.rn.f32 	%f109, %f87, %f108, %f107;
	ld.const.f32 	%f110, [Bt+32];
	fma.rn.f32 	%f111, %f88, %f110, %f109;
	ld.const.f32 	%f112, [Bt+36];
	fma.rn.f32 	%f113, %f89, %f112, %f111;
	ld.const.f32 	%f114, [Bt+40];
	fma.rn.f32 	%f115, %f98, %f114, %f113;
	ld.const.f32 	%f116, [Bt+44];
	fma.rn.f32 	%f117, %f99, %f116, %f115;
	st.global.f32 	[%rd24+4], %f117;
	ld.const.f32 	%f118, [Bt+48];
	fma.rn.f32 	%f119, %f86, %f118, 0f00000000;
	ld.const.f32 	%f120, [Bt+52];
	fma.rn.f32 	%f121, %f87, %f120, %f119;
	ld.const.f32 	%f122, [Bt+56];
	fma.rn.f32 	%f123, %f88, %f122, %f121;
	ld.const.f32 	%f124, [Bt+60];
	fma.rn.f32 	%f125, %f89, %f124, %f123;
	ld.const.f32 	%f126, [Bt+64];
	fma.rn.f32 	%f127, %f98, %f126, %f125;
	ld.const.f32 	%f128, [Bt+68];
	fma.rn.f32 	%f129, %f99, %f128, %f127;
	st.global.f32 	[%rd24+8], %f129;
	ld.const.f32 	%f130, [Bt+72];
	fma.rn.f32 	%f131, %f86, %f130, 0f00000000;
	ld.const.f32 	%f132, [Bt+76];
	fma.rn.f32 	%f133, %f87, %f132, %f131;
	ld.const.f32 	%f134, [Bt+80];
	fma.rn.f32 	%f135, %f88, %f134, %f133;
	ld.const.f32 	%f136, [Bt+84];
	fma.rn.f32 	%f137, %f89, %f136, %f135;
	ld.const.f32 	%f138, [Bt+88];
	fma.rn.f32 	%f139, %f98, %f138, %f137;
	ld.const.f32 	%f140, [Bt+92];
	fma.rn.f32 	%f141, %f99, %f140, %f139;
	st.global.f32 	[%rd24+12], %f141;
	ld.const.f32 	%f142, [Bt+96];
	fma.rn.f32 	%f143, %f86, %f142, 0f00000000;
	ld.const.f32 	%f144, [Bt+100];
	fma.rn.f32 	%f145, %f87, %f144, %f143;
	ld.const.f32 	%f146, [Bt+104];
	fma.rn.f32 	%f147, %f88, %f146, %f145;
	ld.const.f32 	%f148, [Bt+108];
	fma.rn.f32 	%f149, %f89, %f148, %f147;
	ld.const.f32 	%f150, [Bt+112];
	fma.rn.f32 	%f151, %f98, %f150, %f149;
	ld.const.f32 	%f152, [Bt+116];
	fma.rn.f32 	%f153, %f99, %f152, %f151;
	st.global.f32 	[%rd24+16], %f153;
	ld.const.f32 	%f154, [Bt+120];
	fma.rn.f32 	%f155, %f86, %f154, 0f00000000;
	ld.const.f32 	%f156, [Bt+124];
	fma.rn.f32 	%f157, %f87, %f156, %f155;
	ld.const.f32 	%f158, [Bt+128];
	fma.rn.f32 	%f159, %f88, %f158, %f157;
	ld.const.f32 	%f160, [Bt+132];
	fma.rn.f32 	%f161, %f89, %f160, %f159;
	ld.const.f32 	%f162, [Bt+136];
	fma.rn.f32 	%f163, %f98, %f162, %f161;
	ld.const.f32 	%f164, [Bt+140];
	fma.rn.f32 	%f165, %f99, %f164, %f163;
	st.global.f32 	[%rd24+20], %f165;
	fma.rn.f32 	%f166, %f100, %f90, 0f00000000;
	fma.rn.f32 	%f167, %f101, %f92, %f166;
	ld.local.v4.f32 	{%f168, %f169, %f170, %f171}, [%rd1+32];
	fma.rn.f32 	%f172, %f168, %f94, %f167;
	fma.rn.f32 	%f173, %f169, %f96, %f172;
	fma.rn.f32 	%f174, %f170, %f102, %f173;
	fma.rn.f32 	%f175, %f171, %f104, %f174;
	st.global.f32 	[%rd24+24], %f175;
	fma.rn.f32 	%f176, %f100, %f106, 0f00000000;
	fma.rn.f32 	%f177, %f101, %f108, %f176;
	fma.rn.f32 	%f178, %f168, %f110, %f177;
	fma.rn.f32 	%f179, %f169, %f112, %f178;
	fma.rn.f32 	%f180, %f170, %f114, %f179;
	fma.rn.f32 	%f181, %f171, %f116, %f180;
	st.global.f32 	[%rd24+28], %f181;
	fma.rn.f32 	%f182, %f100, %f118, 0f00000000;
	fma.rn.f32 	%f183, %f101, %f120, %f182;
	fma.rn.f32 	%f184, %f168, %f122, %f183;
	fma.rn.f32 	%f185, %f169, %f124, %f184;
	fma.rn.f32 	%f186, %f170, %f126, %f185;
	fma.rn.f32 	%f187, %f171, %f128, %f186;
	st.global.f32 	[%rd24+32], %f187;
	fma.rn.f32 	%f188, %f100, %f130, 0f00000000;
	fma.rn.f32 	%f189, %f101, %f132, %f188;
	fma.rn.f32 	%f190, %f168, %f134, %f189;
	fma.rn.f32 	%f191, %f169, %f136, %f190;
	fma.rn.f32 	%f192, %f170, %f138, %f191;
	fma.rn.f32 	%f193, %f171, %f140, %f192;
	st.global.f32 	[%rd24+36], %f193;
	fma.rn.f32 	%f194, %f100, %f142, 0f00000000;
	fma.rn.f32 	%f195, %f101, %f144, %f194;
	fma.rn.f32 	%f196, %f168, %f146, %f195;
	fma.rn.f32 	%f197, %f169, %f148, %f196;
	fma.rn.f32 	%f198, %f170, %f150, %f197;
	fma.rn.f32 	%f199, %f171, %f152, %f198;
	st.global.f32 	[%rd24+40], %f199;
	fma.rn.f32 	%f200, %f100, %f154, 0f00000000;
	fma.rn.f32 	%f201, %f101, %f156, %f200;
	fma.rn.f32 	%f202, %f168, %f158, %f201;
	fma.rn.f32 	%f203, %f169, %f160, %f202;
	fma.rn.f32 	%f204, %f170, %f162, %f203;
	fma.rn.f32 	%f205, %f171, %f164, %f204;
	st.global.f32 	[%rd24+44], %f205;
	ld.local.v4.f32 	{%f206, %f207, %f208, %f209}, [%rd1+48];
	fma.rn.f32 	%f210, %f206, %f90, 0f00000000;
	fma.rn.f32 	%f211, %f207, %f92, %f210;
	fma.rn.f32 	%f212, %f208, %f94, %f211;
	fma.rn.f32 	%f213, %f209, %f96, %f212;
	ld.local.v4.f32 	{%f214, %f215, %f216, %f217}, [%rd1+64];
	fma.rn.f32 	%f218, %f214, %f102, %f213;
	fma.rn.f32 	%f219, %f215, %f104, %f218;
	st.global.f32 	[%rd24+48], %f219;
	fma.rn.f32 	%f220, %f206, %f106, 0f00000000;
	fma.rn.f32 	%f221, %f207, %f108, %f220;
	fma.rn.f32 	%f222, %f208, %f110, %f221;
	fma.rn.f32 	%f223, %f209, %f112, %f222;
	fma.rn.f32 	%f224, %f214, %f114, %f223;
	fma.rn.f32 	%f225, %f215, %f116, %f224;
	st.global.f32 	[%rd24+52], %f225;
	fma.rn.f32 	%f226, %f206, %f118, 0f00000000;
	fma.rn.f32 	%f227, %f207, %f120, %f226;
	fma.rn.f32 	%f228, %f208, %f122, %f227;
	fma.rn.f32 	%f229, %f209, %f124, %f228;
	fma.rn.f32 	%f230, %f214, %f126, %f229;
	fma.rn.f32 	%f231, %f215, %f128, %f230;
	st.global.f32 	[%rd24+56], %f231;
	fma.rn.f32 	%f232, %f206, %f130, 0f00000000;
	fma.rn.f32 	%f233, %f207, %f132, %f232;
	fma.rn.f32 	%f234, %f208, %f134, %f233;
	fma.rn.f32 	%f235, %f209, %f136, %f234;
	fma.rn.f32 	%f236, %f214, %f138, %f235;
	fma.rn.f32 	%f237, %f215, %f140, %f236;
	st.global.f32 	[%rd24+60], %f237;
	fma.rn.f32 	%f238, %f206, %f142, 0f00000000;
	fma.rn.f32 	%f239, %f207, %f144, %f238;
	fma.rn.f32 	%f240, %f208, %f146, %f239;
	fma.rn.f32 	%f241, %f209, %f148, %f240;
	fma.rn.f32 	%f242, %f214, %f150, %f241;
	fma.rn.f32 	%f243, %f215, %f152, %f242;
	st.global.f32 	[%rd24+64], %f243;
	fma.rn.f32 	%f244, %f206, %f154, 0f00000000;
	fma.rn.f32 	%f245, %f207, %f156, %f244;
	fma.rn.f32 	%f246, %f208, %f158, %f245;
	fma.rn.f32 	%f247, %f209, %f160, %f246;
	fma.rn.f32 	%f248, %f214, %f162, %f247;
	fma.rn.f32 	%f249, %f215, %f164, %f248;
	st.global.f32 	[%rd24+68], %f249;
	fma.rn.f32 	%f250, %f216, %f90, 0f00000000;
	fma.rn.f32 	%f251, %f217, %f92, %f250;
	ld.local.v4.f32 	{%f252, %f253, %f254, %f255}, [%rd1+80];
	fma.rn.f32 	%f256, %f252, %f94, %f251;
	fma.rn.f32 	%f257, %f253, %f96, %f256;
	fma.rn.f32 	%f258, %f254, %f102, %f257;
	fma.rn.f32 	%f259, %f255, %f104, %f258;
	st.global.f32 	[%rd24+72], %f259;
	fma.rn.f32 	%f260, %f216, %f106, 0f00000000;
	fma.rn.f32 	%f261, %f217, %f108, %f260;
	fma.rn.f32 	%f262, %f252, %f110, %f261;
	fma.rn.f32 	%f263, %f253, %f112, %f262;
	fma.rn.f32 	%f264, %f254, %f114, %f263;
	fma.rn.f32 	%f265, %f255, %f116, %f264;
	st.global.f32 	[%rd24+76], %f265;
	fma.rn.f32 	%f266, %f216, %f118, 0f00000000;
	fma.rn.f32 	%f267, %f217, %f120, %f266;
	fma.rn.f32 	%f268, %f252, %f122, %f267;
	fma.rn.f32 	%f269, %f253, %f124, %f268;
	fma.rn.f32 	%f270, %f254, %f126, %f269;
	fma.rn.f32 	%f271, %f255, %f128, %f270;
	st.global.f32 	[%rd24+80], %f271;
	fma.rn.f32 	%f272, %f216, %f130, 0f00000000;
	fma.rn.f32 	%f273, %f217, %f132, %f272;
	fma.rn.f32 	%f274, %f252, %f134, %f273;
	fma.rn.f32 	%f275, %f253, %f136, %f274;
	fma.rn.f32 	%f276, %f254, %f138, %f275;
	fma.rn.f32 	%f277, %f255, %f140, %f276;
	st.global.f32 	[%rd24+84], %f277;
	fma.rn.f32 	%f278, %f216, %f142, 0f00000000;
	fma.rn.f32 	%f279, %f217, %f144, %f278;
	fma.rn.f32 	%f280, %f252, %f146, %f279;
	fma.rn.f32 	%f281, %f253, %f148, %f280;
	fma.rn.f32 	%f282, %f254, %f150, %f281;
	fma.rn.f32 	%f283, %f255, %f152, %f282;
	st.global.f32 	[%rd24+88], %f283;
	fma.rn.f32 	%f284, %f216, %f154, 0f00000000;
	fma.rn.f32 	%f285, %f217, %f156, %f284;
	fma.rn.f32 	%f286, %f252, %f158, %f285;
	fma.rn.f32 	%f287, %f253, %f160, %f286;
	fma.rn.f32 	%f288, %f254, %f162, %f287;
	fma.rn.f32 	%f289, %f255, %f164, %f288;
	st.global.f32 	[%rd24+92], %f289;
	ld.local.v4.f32 	{%f290, %f291, %f292, %f293}, [%rd1+96];
	fma.rn.f32 	%f294, %f290, %f90, 0f00000000;
	fma.rn.f32 	%f295, %f291, %f92, %f294;
	fma.rn.f32 	%f296, %f292, %f94, %f295;
	fma.rn.f32 	%f297, %f293, %f96, %f296;
	ld.local.v4.f32 	{%f298, %f299, %f300, %f301}, [%rd1+112];
	fma.rn.f32 	%f302, %f298, %f102, %f297;
	fma.rn.f32 	%f303, %f299, %f104, %f302;
	st.global.f32 	[%rd24+96], %f303;
	fma.rn.f32 	%f304, %f290, %f106, 0f00000000;
	fma.rn.f32 	%f305, %f291, %f108, %f304;
	fma.rn.f32 	%f306, %f292, %f110, %f305;
	fma.rn.f32 	%f307, %f293, %f112, %f306;
	fma.rn.f32 	%f308, %f298, %f114, %f307;
	fma.rn.f32 	%f309, %f299, %f116, %f308;
	st.global.f32 	[%rd24+100], %f309;
	fma.rn.f32 	%f310, %f290, %f118, 0f00000000;
	fma.rn.f32 	%f311, %f291, %f120, %f310;
	fma.rn.f32 	%f312, %f292, %f122, %f311;
	fma.rn.f32 	%f313, %f293, %f124, %f312;
	fma.rn.f32 	%f314, %f298, %f126, %f313;
	fma.rn.f32 	%f315, %f299, %f128, %f314;
	st.global.f32 	[%rd24+104], %f315;
	fma.rn.f32 	%f316, %f290, %f130, 0f00000000;
	fma.rn.f32 	%f317, %f291, %f132, %f316;
	fma.rn.f32 	%f318, %f292, %f134, %f317;
	fma.rn.f32 	%f319, %f293, %f136, %f318;
	fma.rn.f32 	%f320, %f298, %f138, %f319;
	fma.rn.f32 	%f321, %f299, %f140, %f320;
	st.global.f32 	[%rd24+108], %f321;
	fma.rn.f32 	%f322, %f290, %f142, 0f00000000;
	fma.rn.f32 	%f323, %f291, %f144, %f322;
	fma.rn.f32 	%f324, %f292, %f146, %f323;
	fma.rn.f32 	%f325, %f293, %f148, %f324;
	fma.rn.f32 	%f326, %f298, %f150, %f325;
	fma.rn.f32 	%f327, %f299, %f152, %f326;
	st.global.f32 	[%rd24+112], %f327;
	fma.rn.f32 	%f328, %f290, %f154, 0f00000000;
	fma.rn.f32 	%f329, %f291, %f156, %f328;
	fma.rn.f32 	%f330, %f292, %f158, %f329;
	fma.rn.f32 	%f331, %f293, %f160, %f330;
	fma.rn.f32 	%f332, %f298, %f162, %f331;
	fma.rn.f32 	%f333, %f299, %f164, %f332;
	st.global.f32 	[%rd24+116], %f333;
	fma.rn.f32 	%f334, %f300, %f90, 0f00000000;
	fma.rn.f32 	%f335, %f301, %f92, %f334;
	ld.local.v4.f32 	{%f336, %f337, %f338, %f339}, [%rd1+128];
	fma.rn.f32 	%f340, %f336, %f94, %f335;
	fma.rn.f32 	%f341, %f337, %f96, %f340;
	fma.rn.f32 	%f342, %f338, %f102, %f341;
	fma.rn.f32 	%f343, %f339, %f104, %f342;
	st.global.f32 	[%rd24+120], %f343;
	fma.rn.f32 	%f344, %f300, %f106, 0f00000000;
	fma.rn.f32 	%f345, %f301, %f108, %f344;
	fma.rn.f32 	%f346, %f336, %f110, %f345;
	fma.rn.f32 	%f347, %f337, %f112, %f346;
	fma.rn.f32 	%f348, %f338, %f114, %f347;
	fma.rn.f32 	%f349, %f339, %f116, %f348;
	st.global.f32 	[%rd24+124], %f349;
	fma.rn.f32 	%f350, %f300, %f118, 0f00000000;
	fma.rn.f32 	%f351, %f301, %f120, %f350;
	fma.rn.f32 	%f352, %f336, %f122, %f351;
	fma.rn.f32 	%f353, %f337, %f124, %f352;
	fma.rn.f32 	%f354, %f338, %f126, %f353;
	fma.rn.f32 	%f355, %f339, %f128, %f354;
	st.global.f32 	[%rd24+128], %f355;
	fma.rn.f32 	%f356, %f300, %f130, 0f00000000;
	fma.rn.f32 	%f357, %f301, %f132, %f356;
	fma.rn.f32 	%f358, %f336, %f134, %f357;
	fma.rn.f32 	%f359, %f337, %f136, %f358;
	fma.rn.f32 	%f360, %f338, %f138, %f359;
	fma.rn.f32 	%f361, %f339, %f140, %f360;
	st.global.f32 	[%rd24+132], %f361;
	fma.rn.f32 	%f362, %f300, %f142, 0f00000000;
	fma.rn.f32 	%f363, %f301, %f144, %f362;
	fma.rn.f32 	%f364, %f336, %f146, %f363;
	fma.rn.f32 	%f365, %f337, %f148, %f364;
	fma.rn.f32 	%f366, %f338, %f150, %f365;
	fma.rn.f32 	%f367, %f339, %f152, %f366;
	st.global.f32 	[%rd24+136], %f367;
	fma.rn.f32 	%f368, %f300, %f154, 0f00000000;
	fma.rn.f32 	%f369, %f301, %f156, %f368;
	fma.rn.f32 	%f370, %f336, %f158, %f369;
	fma.rn.f32 	%f371, %f337, %f160, %f370;
	fma.rn.f32 	%f372, %f338, %f162, %f371;
	fma.rn.f32 	%f373, %f339, %f164, %f372;
	st.global.f32 	[%rd24+140], %f373;
$L__BB1_8:
	ret;

}
	// .globl	_Z9generateMPKfS0_Pf
.visible .entry _Z9generateMPKfS0_Pf(
	.param .u64 .ptr .align 1 _Z9generateMPKfS0_Pf_param_0,
	.param .u64 .ptr .align 1 _Z9generateMPKfS0_Pf_param_1,
	.param .u64 .ptr .align 1 _Z9generateMPKfS0_Pf_param_2
)
{
	.reg .b32 	%r<12>;
	.reg .b32 	%f<10>;
	.reg .b64 	%rd<13>;

	ld.param.u64 	%rd1, [_Z9generateMPKfS0_Pf_param_0];
	ld.param.u64 	%rd2, [_Z9generateMPKfS0_Pf_param_1];
	ld.param.u64 	%rd3, [_Z9generateMPKfS0_Pf_param_2];
	mov.u32 	%r1, %ctaid.x;
	mov.u32 	%r2, %ctaid.y;
	mov.u32 	%r3, %ctaid.z;
	mov.u32 	%r4, %tid.x;
	mul.lo.s32 	%r5, %r3, 36;
	mad.lo.s32 	%r6, %r2, 108, %r4;
	add.s32 	%r7, %r5, %r4;
	mad.lo.s32 	%r8, %r1, 3456, %r7;
	cvta.to.global.u64 	%rd4, %rd1;
	cvta.to.global.u64 	%rd5, %rd2;
	mul.wide.u32 	%rd6, %r6, 4;
	add.s64 	%rd7, %rd4, %rd6;
	ld.global.f32 	%f1, [%rd7];
	mul.wide.u32 	%rd8, %r8, 4;
	add.s64 	%rd9, %rd5, %rd8;
	ld.global.f32 	%f2, [%rd9];
	fma.rn.f32 	%f3, %f1, %f2, 0f00000000;
	ld.global.f32 	%f4, [%rd7+144];
	ld.global.f32 	%f5, [%rd9+4608];
	fma.rn.f32 	%f6, %f4, %f5, %f3;
	ld.global.f32 	%f7, [%rd7+288];
	ld.global.f32 	%f8, [%rd9+9216];
	fma.rn.f32 	%f9, %f7, %f8, %f6;
	cvta.to.global.u64 	%rd10, %rd3;
	mad.lo.s32 	%r9, %r2, 1044, %r6;
	mad.lo.s32 	%r10, %r1, 18432, %r9;
	add.s32 	%r11, %r10, %r5;
	mul.wide.u32 	%rd11, %r11, 4;
	add.s64 	%rd12, %rd10, %rd11;
	st.global.f32 	[%rd12], %f9;
	ret;

}
	// .globl	_Z9generateYPKfPf
.visible .entry _Z9generateYPKfPf(
	.param .u64 .ptr .align 1 _Z9generateYPKfPf_param_0,
	.param .u64 .ptr .align 1 _Z9generateYPKfPf_param_1
)
{
	.reg .b32 	%r<15>;
	.reg .b32 	%f<301>;
	.reg .b64 	%rd<9>;

	ld.param.u64 	%rd1, [_Z9generateYPKfPf_param_0];
	ld.param.u64 	%rd2, [_Z9generateYPKfPf_param_1];
	cvta.to.global.u64 	%rd3, %rd1;
	cvta.to.global.u64 	%rd4, %rd2;
	mov.u32 	%r1, %ctaid.x;
	mov.u32 	%r2, %ctaid.y;
	mov.u32 	%r3, %ctaid.z;
	mov.u32 	%r4, %ntid.x;
	mov.u32 	%r5, %tid.x;
	mad.lo.s32 	%r6, %r3, %r4, %r5;
	mul.lo.s32 	%r7, %r2, 1152;
	shl.b32 	%r8, %r1, 13;
	shl.b32 	%r9, %r2, 9;
	shl.b32 	%r10, %r6, 4;
	mad.lo.s32 	%r11, %r1, 18432, %r7;
	mad.lo.s32 	%r12, %r6, 36, %r11;
	ld.const.f32 	%f1, [At];
	mul.wide.u32 	%rd5, %r12, 4;
	add.s64 	%rd6, %rd3, %rd5;
	ld.global.f32 	%f2, [%rd6];
	fma.rn.f32 	%f3, %f1, %f2, 0f00000000;
	ld.const.f32 	%f4, [At+4];
	ld.global.f32 	%f5, [%rd6+24];
	fma.rn.f32 	%f6, %f4, %f5, %f3;
	ld.const.f32 	%f7, [At+8];
	ld.global.f32 	%f8, [%rd6+48];
	fma.rn.f32 	%f9, %f7, %f8, %f6;
	ld.const.f32 	%f10, [At+12];
	ld.global.f32 	%f11, [%rd6+72];
	fma.rn.f32 	%f12, %f10, %f11, %f9;
	ld.const.f32 	%f13, [At+16];
	ld.global.f32 	%f14, [%rd6+96];
	fma.rn.f32 	%f15, %f13, %f14, %f12;
	ld.const.f32 	%f16, [At+20];
	ld.global.f32 	%f17, [%rd6+120];
	fma.rn.f32 	%f18, %f16, %f17, %f15;
	ld.global.f32 	%f19, [%rd6+4];
	fma.rn.f32 	%f20, %f1, %f19, 0f00000000;
	ld.global.f32 	%f21, [%rd6+28];
	fma.rn.f32 	%f22, %f4, %f21, %f20;
	ld.global.f32 	%f23, [%rd6+52];
	fma.rn.f32 	%f24, %f7, %f23, %f22;
	ld.global.f32 	%f25, [%rd6+76];
	fma.rn.f32 	%f26, %f10, %f25, %f24;
	ld.global.f32 	%f27, [%rd6+100];
	fma.rn.f32 	%f28, %f13, %f27, %f26;
	ld.global.f32 	%f29, [%rd6+124];
	fma.rn.f32 	%f30, %f16, %f29, %f28;
	ld.global.f32 	%f31, [%rd6+8];
	fma.rn.f32 	%f32, %f1, %f31, 0f00000000;
	ld.global.f32 	%f33, [%rd6+32];
	fma.rn.f32 	%f34, %f4, %f33, %f32;
	ld.global.f32 	%f35, [%rd6+56];
	fma.rn.f32 	%f36, %f7, %f35, %f34;
	ld.global.f32 	%f37, [%rd6+80];
	fma.rn.f32 	%f38, %f10, %f37, %f36;
	ld.global.f32 	%f39, [%rd6+104];
	fma.rn.f32 	%f40, %f13, %f39, %f38;
	ld.global.f32 	%f41, [%rd6+128];
	fma.rn.f32 	%f42, %f16, %f41, %f40;
	ld.global.f32 	%f43, [%rd6+12];
	fma.rn.f32 	%f44, %f1, %f43, 0f00000000;
	ld.global.f32 	%f45, [%rd6+36];
	fma.rn.f32 	%f46, %f4, %f45, %f44;
	ld.global.f32 	%f47, [%rd6+60];
	fma.rn.f32 	%f48, %f7, %f47, %f46;
	ld.global.f32 	%f49, [%rd6+84];
	fma.rn.f32 	%f50, %f10, %f49, %f48;
	ld.global.f32 	%f51, [%rd6+108];
	fma.rn.f32 	%f52, %f13, %f51, %f50;
	ld.global.f32 	%f53, [%rd6+132];
	fma.rn.f32 	%f54, %f16, %f53, %f52;
	ld.global.f32 	%f55, [%rd6+16];
	fma.rn.f32 	%f56, %f1, %f55, 0f00000000;
	ld.global.f32 	%f57, [%rd6+40];
	fma.rn.f32 	%f58, %f4, %f57, %f56;
	ld.global.f32 	%f59, [%rd6+64];
	fma.rn.f32 	%f60, %f7, %f59, %f58;
	ld.global.f32 	%f61, [%rd6+88];
	fma.rn.f32 	%f62, %f10, %f61, %f60;
	ld.global.f32 	%f63, [%rd6+112];
	fma.rn.f32 	%f64, %f13, %f63, %f62;
	ld.global.f32 	%f65, [%rd6+136];
	fma.rn.f32 	%f66, %f16, %f65, %f64;
	ld.global.f32 	%f67, [%rd6+20];
	fma.rn.f32 	%f68, %f1, %f67, 0f00000000;
	ld.global.f32 	%f69, [%rd6+44];
	fma.rn.f32 	%f70, %f4, %f69, %f68;
	ld.global.f32 	%f71, [%rd6+68];
	fma.rn.f32 	%f72, %f7, %f71, %f70;
	ld.global.f32 	%f73, [%rd6+92];
	fma.rn.f32 	%f74, %f10, %f73, %f72;
	ld.global.f32 	%f75, [%rd6+116];
	fma.rn.f32 	%f76, %f13, %f75, %f74;
	ld.global.f32 	%f77, [%rd6+140];
	fma.rn.f32 	%f78, %f16, %f77, %f76;
	ld.const.f32 	%f79, [At+24];
	fma.rn.f32 	%f80, %f79, %f2, 0f00000000;
	ld.const.f32 	%f81, [At+28];
	fma.rn.f32 	%f82, %f81, %f5, %f80;
	ld.const.f32 	%f83, [At+32];
	fma.rn.f32 	%f84, %f83, %f8, %f82;
	ld.const.f32 	%f85, [At+36];
	fma.rn.f32 	%f86, %f85, %f11, %f84;
	ld.const.f32 	%f87, [At+40];
	fma.rn.f32 	%f88, %f87, %f14, %f86;
	ld.const.f32 	%f89, [At+44];
	fma.rn.f32 	%f90, %f89, %f17, %f88;
	fma.rn.f32 	%f91, %f79, %f19, 0f00000000;
	fma.rn.f32 	%f92, %f81, %f21, %f91;
	fma.rn.f32 	%f93, %f83, %f23, %f92;
	fma.rn.f32 	%f94, %f85, %f25, %f93;
	fma.rn.f32 	%f95, %f87, %f27, %f94;
	fma.rn.f32 	%f96, %f89, %f29, %f95;
	fma.rn.f32 	%f97, %f79, %f31, 0f00000000;
	fma.rn.f32 	%f98, %f81, %f33, %f97;
	fma.rn.f32 	%f99, %f83, %f35, %f98;
	fma.rn.f32 	%f100, %f85, %f37, %f99;
	fma.rn.f32 	%f101, %f87, %f39, %f100;
	fma.rn.f32 	%f102, %f89, %f41, %f101;
	fma.rn.f32 	%f103, %f79, %f43, 0f00000000;
	fma.rn.f32 	%f104, %f81, %f45, %f103;
	fma.rn.f32 	%f105, %f83, %f47, %f104;
	fma.rn.f32 	%f106, %f85, %f49, %f105;
	fma.rn.f32 	%f107, %f87, %f51, %f106;
	fma.rn.f32 	%f108, %f89, %f53, %f107;
	fma.rn.f32 	%f109, %f79, %f55, 0f00000000;
	fma.rn.f32 	%f110, %f81, %f57, %f109;
	fma.rn.f32 	%f111, %f83, %f59, %f110;
	fma.rn.f32 	%f112, %f85, %f61, %f111;
	fma.rn.f32 	%f113, %f87, %f63, %f112;
	fma.rn.f32 	%f114, %f89, %f65, %f113;
	fma.rn.f32 	%f115, %f79, %f67, 0f00000000;
	fma.rn.f32 	%f116, %f81, %f69, %f115;
	fma.rn.f32 	%f117, %f83, %f71, %f116;
	fma.rn.f32 	%f118, %f85, %f73, %f117;
	fma.rn.f32 	%f119, %f87, %f75, %f118;
	fma.rn.f32 	%f120, %f89, %f77, %f119;
	ld.const.f32 	%f121, [At+48];
	fma.rn.f32 	%f122, %f121, %f2, 0f00000000;
	ld.const.f32 	%f123, [At+52];
	fma.rn.f32 	%f124, %f123, %f5, %f122;
	ld.const.f32 	%f125, [At+56];
	fma.rn.f32 	%f126, %f125, %f8, %f124;
	ld.const.f32 	%f127, [At+60];
	fma.rn.f32 	%f128, %f127, %f11, %f126;
	ld.const.f32 	%f129, [At+64];
	fma.rn.f32 	%f130, %f129, %f14, %f128;
	ld.const.f32 	%f131, [At+68];
	fma.rn.f32 	%f132, %f131, %f17, %f130;
	fma.rn.f32 	%f133, %f121, %f19, 0f00000000;
	fma.rn.f32 	%f134, %f123, %f21, %f133;
	fma.rn.f32 	%f135, %f125, %f23, %f134;
	fma.rn.f32 	%f136, %f127, %f25, %f135;
	fma.rn.f32 	%f137, %f129, %f27, %f136;
	fma.rn.f32 	%f138, %f131, %f29, %f137;
	fma.rn.f32 	%f139, %f121, %f31, 0f00000000;
	fma.rn.f32 	%f140, %f123, %f33, %f139;
	fma.rn.f32 	%f141, %f125, %f35, %f140;
	fma.rn.f32 	%f142, %f127, %f37, %f141;
	fma.rn.f32 	%f143, %f129, %f39, %f142;
	fma.rn.f32 	%f144, %f131, %f41, %f143;
	fma.rn.f32 	%f145, %f121, %f43, 0f00000000;
	fma.rn.f32 	%f146, %f123, %f45, %f145;
	fma.rn.f32 	%f147, %f125, %f47, %f146;
	fma.rn.f32 	%f148, %f127, %f49, %f147;
	fma.rn.f32 	%f149, %f129, %f51, %f148;
	fma.rn.f32 	%f150, %f131, %f53, %f149;
	fma.rn.f32 	%f151, %f121, %f55, 0f00000000;
	fma.rn.f32 	%f152, %f123, %f57, %f151;
	fma.rn.f32 	%f153, %f125, %f59, %f152;
	fma.rn.f32 	%f154, %f127, %f61, %f153;
	fma.rn.f32 	%f155, %f129, %f63, %f154;
	fma.rn.f32 	%f156, %f131, %f65, %f155;
	fma.rn.f32 	%f157, %f121, %f67, 0f00000000;
	fma.rn.f32 	%f158, %f123, %f69, %f157;
	fma.rn.f32 	%f159, %f125, %f71, %f158;
	fma.rn.f32 	%f160, %f127, %f73, %f159;
	fma.rn.f32 	%f161, %f129, %f75, %f160;
	fma.rn.f32 	%f162, %f131, %f77, %f161;
	ld.const.f32 	%f163, [At+72];
	fma.rn.f32 	%f164, %f163, %f2, 0f00000000;
	ld.const.f32 	%f165, [At+76];
	fma.rn.f32 	%f166, %f165, %f5, %f164;
	ld.const.f32 	%f167, [At+80];
	fma.rn.f32 	%f168, %f167, %f8, %f166;
	ld.const.f32 	%f169, [At+84];
	fma.rn.f32 	%f170, %f169, %f11, %f168;
	ld.const.f32 	%f171, [At+88];
	fma.rn.f32 	%f172, %f171, %f14, %f170;
	ld.const.f32 	%f173, [At+92];
	fma.rn.f32 	%f174, %f173, %f17, %f172;
	fma.rn.f32 	%f175, %f163, %f19, 0f00000000;
	fma.rn.f32 	%f176, %f165, %f21, %f175;
	fma.rn.f32 	%f177, %f167, %f23, %f176;
	fma.rn.f32 	%f178, %f169, %f25, %f177;
	fma.rn.f32 	%f179, %f171, %f27, %f178;
	fma.rn.f32 	%f180, %f173, %f29, %f179;
	fma.rn.f32 	%f181, %f163, %f31, 0f00000000;
	fma.rn.f32 	%f182, %f165, %f33, %f181;
	fma.rn.f32 	%f183, %f167, %f35, %f182;
	fma.rn.f32 	%f184, %f169, %f37, %f183;
	fma.rn.f32 	%f185, %f171, %f39, %f184;
	fma.rn.f32 	%f186, %f173, %f41, %f185;
	fma.rn.f32 	%f187, %f163, %f43, 0f00000000;
	fma.rn.f32 	%f188, %f165, %f45, %f187;
	fma.rn.f32 	%f189, %f167, %f47, %f188;
	fma.rn.f32 	%f190, %f169, %f49, %f189;
	fma.rn.f32 	%f191, %f171, %f51, %f190;
	fma.rn.f32 	%f192, %f173, %f53, %f191;
	fma.rn.f32 	%f193, %f163, %f55, 0f00000000;
	fma.rn.f32 	%f194, %f165, %f57, %f193;
	fma.rn.f32 	%f195, %f167, %f59, %f194;
	fma.rn.f32 	%f196, %f169, %f61, %f195;
	fma.rn.f32 	%f197, %f171, %f63, %f196;
	fma.rn.f32 	%f198, %f173, %f65, %f197;
	fma.rn.f32 	%f199, %f163, %f67, 0f00000000;
	fma.rn.f32 	%f200, %f165, %f69, %f199;
	fma.rn.f32 	%f201, %f167, %f71, %f200;
	fma.rn.f32 	%f202, %f169, %f73, %f201;
	fma.rn.f32 	%f203, %f171, %f75, %f202;
	fma.rn.f32 	%f204, %f173, %f77, %f203;
	add.s32 	%r13, %r8, %r9;
	add.s32 	%r14, %r13, %r10;
	mul.wide.u32 	%rd7, %r14, 4;
	add.s64 	%rd8, %rd4, %rd7;
	fma.rn.f32 	%f205, %f18, %f1, 0f00000000;
	fma.rn.f32 	%f206, %f30, %f4, %f205;
	fma.rn.f32 	%f207, %f42, %f7, %f206;
	fma.rn.f32 	%f208, %f54, %f10, %f207;
	fma.rn.f32 	%f209, %f66, %f13, %f208;
	fma.rn.f32 	%f210, %f78, %f16, %f209;
	st.global.f32 	[%rd8], %f210;
	fma.rn.f32 	%f211, %f18, %f79, 0f00000000;
	fma.rn.f32 	%f212, %f30, %f81, %f211;
	fma.rn.f32 	%f213, %f42, %f83, %f212;
	fma.rn.f32 	%f214, %f54, %f85, %f213;
	fma.rn.f32 	%f215, %f66, %f87, %f214;
	fma.rn.f32 	%f216, %f78, %f89, %f215;
	st.global.f32 	[%rd8+4], %f216;
	fma.rn.f32 	%f217, %f18, %f121, 0f00000000;
	fma.rn.f32 	%f218, %f30, %f123, %f217;
	fma.rn.f32 	%f219, %f42, %f125, %f218;
	fma.rn.f32 	%f220, %f54, %f127, %f219;
	fma.rn.f32 	%f221, %f66, %f129, %f220;
	fma.rn.f32 	%f222, %f78, %f131, %f221;
	st.global.f32 	[%rd8+8], %f222;
	fma.rn.f32 	%f223, %f18, %f163, 0f00000000;
	fma.rn.f32 	%f224, %f30, %f165, %f223;
	fma.rn.f32 	%f225, %f42, %f167, %f224;
	fma.rn.f32 	%f226, %f54, %f169, %f225;
	fma.rn.f32 	%f227, %f66, %f171, %f226;
	fma.rn.f32 	%f228, %f78, %f173, %f227;
	st.global.f32 	[%rd8+12], %f228;
	fma.rn.f32 	%f229, %f90, %f1, 0f00000000;
	fma.rn.f32 	%f230, %f96, %f4, %f229;
	fma.rn.f32 	%f231, %f102, %f7, %f230;
	fma.rn.f32 	%f232, %f108, %f10, %f231;
	fma.rn.f32 	%f233, %f114, %f13, %f232;
	fma.rn.f32 	%f234, %f120, %f16, %f233;
	st.global.f32 	[%rd8+16], %f234;
	fma.rn.f32 	%f235, %f90, %f79, 0f00000000;
	fma.rn.f32 	%f236, %f96, %f81, %f235;
	fma.rn.f32 	%f237, %f102, %f83, %f236;
	fma.rn.f32 	%f238, %f108, %f85, %f237;
	fma.rn.f32 	%f239, %f114, %f87, %f238;
	fma.rn.f32 	%f240, %f120, %f89, %f239;
	st.global.f32 	[%rd8+20], %f240;
	fma.rn.f32 	%f241, %f90, %f121, 0f00000000;
	fma.rn.f32 	%f242, %f96, %f123, %f241;
	fma.rn.f32 	%f243, %f102, %f125, %f242;
	fma.rn.f32 	%f244, %f108, %f127, %f243;
	fma.rn.f32 	%f245, %f114, %f129, %f244;
	fma.rn.f32 	%f246, %f120, %f131, %f245;
	st.global.f32 	[%rd8+24], %f246;
	fma.rn.f32 	%f247, %f90, %f163, 0f00000000;
	fma.rn.f32 	%f248, %f96, %f165, %f247;
	fma.rn.f32 	%f249, %f102, %f167, %f248;
	fma.rn.f32 	%f250, %f108, %f169, %f249;
	fma.rn.f32 	%f251, %f114, %f171, %f250;
	fma.rn.f32 	%f252, %f120, %f173, %f251;
	st.global.f32 	[%rd8+28], %f252;
	fma.rn.f32 	%f253, %f132, %f1, 0f00000000;
	fma.rn.f32 	%f254, %f138, %f4, %f253;
	fma.rn.f32 	%f255, %f144, %f7, %f254;
	fma.rn.f32 	%f256, %f150, %f10, %f255;
	fma.rn.f32 	%f257, %f156, %f13, %f256;
	fma.rn.f32 	%f258, %f162, %f16, %f257;
	st.global.f32 	[%rd8+32], %f258;
	fma.rn.f32 	%f259, %f132, %f79, 0f00000000;
	fma.rn.f32 	%f260, %f138, %f81, %f259;
	fma.rn.f32 	%f261, %f144, %f83, %f260;
	fma.rn.f32 	%f262, %f150, %f85, %f261;
	fma.rn.f32 	%f263, %f156, %f87, %f262;
	fma.rn.f32 	%f264, %f162, %f89, %f263;
	st.global.f32 	[%rd8+36], %f264;
	fma.rn.f32 	%f265, %f132, %f121, 0f00000000;
	fma.rn.f32 	%f266, %f138, %f123, %f265;
	fma.rn.f32 	%f267, %f144, %f125, %f266;
	fma.rn.f32 	%f268, %f150, %f127, %f267;
	fma.rn.f32 	%f269, %f156, %f129, %f268;
	fma.rn.f32 	%f270, %f162, %f131, %f269;
	st.global.f32 	[%rd8+40], %f270;
	fma.rn.f32 	%f271, %f132, %f163, 0f00000000;
	fma.rn.f32 	%f272, %f138, %f165, %f271;
	fma.rn.f32 	%f273, %f144, %f167, %f272;
	fma.rn.f32 	%f274, %f150, %f169, %f273;
	fma.rn.f32 	%f275, %f156, %f171, %f274;
	fma.rn.f32 	%f276, %f162, %f173, %f275;
	st.global.f32 	[%rd8+44], %f276;
	fma.rn.f32 	%f277, %f174, %f1, 0f00000000;
	fma.rn.f32 	%f278, %f180, %f4, %f277;
	fma.rn.f32 	%f279, %f186, %f7, %f278;
	fma.rn.f32 	%f280, %f192, %f10, %f279;
	fma.rn.f32 	%f281, %f198, %f13, %f280;
	fma.rn.f32 	%f282, %f204, %f16, %f281;
	st.global.f32 	[%rd8+48], %f282;
	fma.rn.f32 	%f283, %f174, %f79, 0f00000000;
	fma.rn.f32 	%f284, %f180, %f81, %f283;
	fma.rn.f32 	%f285, %f186, %f83, %f284;
	fma.rn.f32 	%f286, %f192, %f85, %f285;
	fma.rn.f32 	%f287, %f198, %f87, %f286;
	fma.rn.f32 	%f288, %f204, %f89, %f287;
	st.global.f32 	[%rd8+52], %f288;
	fma.rn.f32 	%f289, %f174, %f121, 0f00000000;
	fma.rn.f32 	%f290, %f180, %f123, %f289;
	fma.rn.f32 	%f291, %f186, %f125, %f290;
	fma.rn.f32 	%f292, %f192, %f127, %f291;
	fma.rn.f32 	%f293, %f198, %f129, %f292;
	fma.rn.f32 	%f294, %f204, %f131, %f293;
	st.global.f32 	[%rd8+56], %f294;
	fma.rn.f32 	%f295, %f174, %f163, 0f00000000;
	fma.rn.f32 	%f296, %f180, %f165, %f295;
	fma.rn.f32 	%f297, %f186, %f167, %f296;
	fma.rn.f32 	%f298, %f192, %f169, %f297;
	fma.rn.f32 	%f299, %f198, %f171, %f298;
	fma.rn.f32 	%f300, %f204, %f173, %f299;
	st.global.f32 	[%rd8+60], %f300;
	ret;

}
	// .globl	_Z9transposePfS_
.visible .entry _Z9transposePfS_(
	.param .u64 .ptr .align 1 _Z9transposePfS__param_0,
	.param .u64 .ptr .align 1 _Z9transposePfS__param_1
)
{
	.reg .pred 	%p<2>;
	.reg .b32 	%r<22>;
	.reg .b32 	%f<2>;
	.reg .b64 	%rd<9>;

	ld.param.u64 	%rd3, [_Z9transposePfS__param_0];
	ld.param.u64 	%rd2, [_Z9transposePfS__param_1];
	cvta.to.global.u64 	%rd1, %rd3;
	mov.u32 	%r1, %tid.x;
	setp.gt.u32 	%p1, %r1, 15;
	@%p1 bra 	$L__BB4_2;
	mov.u32 	%r2, %ctaid.x;
	mov.u32 	%r3, %ctaid.z;
	cvta.to.global.u64 	%rd4, %rd2;
	mul.lo.s32 	%r4, %r2, 254016;
	and.b32  	%r5, %r1, 3;
	shr.u32 	%r6, %r1, 2;
	shl.b32 	%r7, %r3, 2;
	and.b32  	%r8, %r7, 124;
	shr.u32 	%r9, %r3, 3;
	and.b32  	%r10, %r9, 8188;
	shl.b32 	%r11, %r3, 4;
	mov.u32 	%r12, %ctaid.y;
	shl.b32 	%r13, %r12, 9;
	shl.b32 	%r14, %r2, 13;
	add.s32 	%r15, %r14, %r13;
	add.s32 	%r16, %r15, %r11;
	mul.wide.u32 	%rd5, %r16, 4;
	add.s64 	%rd6, %rd1, %rd5;
	ld.global.f32 	%f1, [%rd6+16];
	add.s32 	%r17, %r10, %r6;
	shl.b32 	%r18, %r17, 7;
	or.b32  	%r19, %r4, %r5;
	add.s32 	%r20, %r19, %r8;
	add.s32 	%r21, %r20, %r18;
	mul.wide.u32 	%rd7, %r21, 4;
	add.s64 	%rd8, %rd4, %rd7;
	st.global.f32 	[%rd8], %f1;
$L__BB4_2:
	ret;

}


// ===== COMPILED SASS (sm_100) =====

	.target	sm_100

	.elftype	@"ET_EXEC"


//--------------------- .note.nv.tkinfo           --------------------------
	.section	.note.nv.tkinfo,"",@"SHT_NOTE"
	.sectionflags	@"SHF_NOTE_NV_TKINFO"
	.tkinfo
        /*0018*/ 	.word	0x00000002
        /*0030*/ 	.string	""
        /*0030*/ 	.string	"ptxas"
        /*0030*/ 	.string	"Cuda compilation tools, release 13.0, V13.0.88"
        /*0030*/ 	.string	"Build cuda_13.0.r13.0/compiler.36424714_0"
        /*0030*/ 	.string	"-arch sm_100 -m 64 "



//--------------------- .note.nv.cuinfo           --------------------------
	.section	.note.nv.cuinfo,"",@"SHT_NOTE"
	.sectionflags	@"SHF_NOTE_NV_CUINFO"
        /*0018*/ 	.short	0x0002
        /*001a*/ 	.short	0x0064
        /*001c*/ 	.short	0x0082
	.zero		2


//--------------------- .nv.info                  --------------------------
	.section	.nv.info,"",@"SHT_CUDA_INFO"
	.align	4


	//----- nvinfo : EIATTR_REGCOUNT
	.align		4
        /*0000*/ 	.byte	0x04, 0x2f
        /*0002*/ 	.short	(.L_4 - .L_3)
	.align		4
.L_3:
        /*0004*/ 	.word	index@(_Z9generateUPKfPf)
        /*0008*/ 	.word	0x00000020


	//----- nvinfo : EIATTR_FRAME_SIZE
	.align		4
.L_4:
        /*000c*/ 	.byte	0x04, 0x11
        /*000e*/ 	.short	(.L_6 - .L_5)
	.align		4
.L_5:
        /*0010*/ 	.word	index@(_Z9generateUPKfPf)
        /*0014*/ 	.word	0x00000000


	//----- nvinfo : EIATTR_REGCOUNT
	.align		4
.L_6:
        /*0018*/ 	.byte	0x04, 0x2f
        /*001a*/ 	.short	(.L_8 - .L_7)
	.align		4
.L_7:
        /*001c*/ 	.word	index@(_Z9generateVPKfPf)
        /*0020*/ 	.word	0x00000040


	//----- nvinfo : EIATTR_FRAME_SIZE
	.align		4
.L_8:
        /*0024*/ 	.byte	0x04, 0x11
        /*0026*/ 	.short	(.L_10 - .L_9)
	.align		4
.L_9:
        /*0028*/ 	.word	index@(_Z9generateVPKfPf)
        /*002c*/ 	.word	0x00000000


	//----- nvinfo : EIATTR_REGCOUNT
	.align		4
.L_10:
        /*0030*/ 	.byte	0x04, 0x2f
        /*0032*/ 	.short	(.L_12 - .L_11)
	.align		4
.L_11:
        /*0034*/ 	.word	index@(_Z9generateMPKfS0_Pf)
        /*0038*/ 	.word	0x00000013


	//----- nvinfo : EIATTR_FRAME_SIZE
	.align		4
.L_12:
        /*003c*/ 	.byte	0x04, 0x11
        /*003e*/ 	.short	(.L_14 - .L_13)
	.align		4
.L_13:
        /*0040*/ 	.word	index@(_Z9generateMPKfS0_Pf)
        /*0044*/ 	.word	0x00000000


	//----- nvinfo : EIATTR_REGCOUNT
	.align		4
.L_14:
        /*0048*/ 	.byte	0x04, 0x2f
        /*004a*/ 	.short	(.L_16 - .L_15)
	.align		4
.L_15:
        /*004c*/ 	.word	index@(_Z9generateYPKfPf)
        /*0050*/ 	.word	0x00000020


	//----- nvinfo : EIATTR_FRAME_SIZE
	.align		4
.L_16:
        /*0054*/ 	.byte	0x04, 0x11
        /*0056*/ 	.short	(.L_18 - .L_17)
	.align		4
.L_17:
        /*0058*/ 	.word	index@(_Z9generateYPKfPf)
        /*005c*/ 	.word	0x00000000


	//----- nvinfo : EIATTR_REGCOUNT
	.align		4
.L_18:
        /*0060*/ 	.byte	0x04, 0x2f
        /*0062*/ 	.short	(.L_20 - .L_19)
	.align		4
.L_19:
        /*0064*/ 	.word	index@(_Z9transposePfS_)
        /*0068*/ 	.word	0x0000000e


	//----- nvinfo : EIATTR_FRAME_SIZE
	.align		4
.L_20:
        /*006c*/ 	.byte	0x04, 0x11
        /*006e*/ 	.short	(.L_22 - .L_21)
	.align		4
.L_21:
        /*0070*/ 	.word	index@(_Z9transposePfS_)
        /*0074*/ 	.word	0x00000000


	//----- nvinfo : EIATTR_MIN_STACK_SIZE
	.align		4
.L_22:
        /*0078*/ 	.byte	0x04, 0x12
        /*007a*/ 	.short	(.L_24 - .L_23)
	.align		4
.L_23:
        /*007c*/ 	.word	index@(_Z9transposePfS_)
        /*0080*/ 	.word	0x00000000


	//----- nvinfo : EIATTR_MIN_STACK_SIZE
	.align		4
.L_24:
        /*0084*/ 	.byte	0x04, 0x12
        /*0086*/ 	.short	(.L_26 - .L_25)
	.align		4
.L_25:
        /*0088*/ 	.word	index@(_Z9generateYPKfPf)
        /*008c*/ 	.word	0x00000000


	//----- nvinfo : EIATTR_MIN_STACK_SIZE
	.align		4
.L_26:
        /*0090*/ 	.byte	0x04, 0x12
        /*0092*/ 	.short	(.L_28 - .L_27)
	.align		4
.L_27:
        /*0094*/ 	.word	index@(_Z9generateMPKfS0_Pf)
        /*0098*/ 	.word	0x00000000


	//----- nvinfo : EIATTR_MIN_STACK_SIZE
	.align		4
.L_28:
        /*009c*/ 	.byte	0x04, 0x12
        /*009e*/ 	.short	(.L_30 - .L_29)
	.align		4
.L_29:
        /*00a0*/ 	.word	index@(_Z9generateVPKfPf)
        /*00a4*/ 	.word	0x00000000


	//----- nvinfo : EIATTR_MIN_STACK_SIZE
	.align		4
.L_30:
        /*00a8*/ 	.byte	0x04, 0x12
        /*00aa*/ 	.short	(.L_32 - .L_31)
	.align		4
.L_31:
        /*00ac*/ 	.word	index@(_Z9generateUPKfPf)
        /*00b0*/ 	.word	0x00000000
.L_32:


//--------------------- .nv.compat                --------------------------
	.section	.nv.compat,"",@"SHT_CUDA_COMPAT_INFO"
	.align	4
        /*0000*/ 	.byte	0x02, 0x09, 0x00, 0x00, 0x02, 0x02, 0x01, 0x00, 0x02, 0x05, 0x05, 0x00, 0x03, 0x07, 0x01, 0x01
        /*0010*/ 	.byte	0x02, 0x03, 0x00, 0x00, 0x02, 0x06, 0x01, 0x00, 0x04, 0x0b, 0x08, 0x00, 0x09, 0x00, 0x00, 0x00
        /*0020*/ 	.byte	0x00, 0x00, 0x00, 0x00


//--------------------- .nv.info._Z9transposePfS_ --------------------------
	.section	.nv.info._Z9transposePfS_,"",@"SHT_CUDA_INFO"
	.sectionflags	@""
	.align	4


	//----- nvinfo : EIATTR_CUDA_API_VERSION
	.align		4
        /*0000*/ 	.byte	0x04, 0x37
        /*0002*/ 	.short	(.L_34 - .L_33)
.L_33:
        /*0004*/ 	.word	0x00000082


	//----- nvinfo : EIATTR_KPARAM_INFO
	.align		4
.L_34:
        /*0008*/ 	.byte	0x04, 0x17
        /*000a*/ 	.short	(.L_36 - .L_35)
.L_35:
        /*000c*/ 	.word	0x00000000
        /*0010*/ 	.short	0x0001
        /*0012*/ 	.short	0x0008
        /*0014*/ 	.byte	0x00, 0xf5, 0x21, 0x00


	//----- nvinfo : EIATTR_KPARAM_INFO
	.align		4
.L_36:
        /*0018*/ 	.byte	0x04, 0x17
        /*001a*/ 	.short	(.L_38 - .L_37)
.L_37:
        /*001c*/ 	.word	0x00000000
        /*0020*/ 	.short	0x0000
        /*0022*/ 	.short	0x0000
        /*0024*/ 	.byte	0x00, 0xf5, 0x21, 0x00


	//----- nvinfo : EIATTR_SPARSE_MMA_MASK
	.align		4
.L_38:
        /*0028*/ 	.byte	0x03, 0x50
        /*002a*/ 	.short	0x0000


	//----- nvinfo : EIATTR_MAXREG_COUNT
	.align		4
        /*002c*/ 	.byte	0x03, 0x1b
        /*002e*/ 	.short	0x00ff


	//----- nvinfo : EIATTR_MERCURY_ISA_VERSION
	.align		4
        /*0030*/ 	.byte	0x03, 0x5f
        /*0032*/ 	.short	0x0101


	//----- nvinfo : EIATTR_VRC_CTA_INIT_COUNT
	.align		4
        /*0034*/ 	.byte	0x02, 0x4a
	.zero		1
	.zero		1


	//----- nvinfo : EIATTR_EXIT_INSTR_OFFSETS
	.align		4
        /*0038*/ 	.byte	0x04, 0x1c
        /*003a*/ 	.short	(.L_40 - .L_39)


	//   ....[0]....
.L_39:
        /*003c*/ 	.word	0x00000030


	//   ....[1]....
        /*0040*/ 	.word	0x000001a0


	//----- nvinfo : EIATTR_CBANK_PARAM_SIZE
	.align		4
.L_40:
        /*0044*/ 	.byte	0x03, 0x19
        /*0046*/ 	.short	0x0010


	//----- nvinfo : EIATTR_PARAM_CBANK
	.align		4
        /*0048*/ 	.byte	0x04, 0x0a
        /*004a*/ 	.short	(.L_42 - .L_41)
	.align		4
.L_41:
        /*004c*/ 	.word	index@(.nv.constant0._Z9transposePfS_)
        /*0050*/ 	.short	0x0380
        /*0052*/ 	.short	0x0010


	//----- nvinfo : EIATTR_SW_WAR
	.align		4
.L_42:
        /*0054*/ 	.byte	0x04, 0x36
        /*0056*/ 	.short	(.L_44 - .L_43)
.L_43:
        /*0058*/ 	.word	0x00000008
.L_44:


//--------------------- .nv.info._Z9generateYPKfPf --------------------------
	.section	.nv.info._Z9generateYPKfPf,"",@"SHT_CUDA_INFO"
	.sectionflags	@""
	.align	4


	//----- nvinfo : EIATTR_CUDA_API_VERSION
	.align		4
        /*0000*/ 	.byte	0x04, 0x37
        /*0002*/ 	.short	(.L_46 - .L_45)
.L_45:
        /*0004*/ 	.word	0x00000082


	//----- nvinfo : EIATTR_KPARAM_INFO
	.align		4
.L_46:
        /*0008*/ 	.byte	0x04, 0x17
        /*000a*/ 	.short	(.L_48 - .L_47)
.L_47:
        /*000c*/ 	.word	0x00000000
        /*0010*/ 	.short	0x0001
        /*0012*/ 	.short	0x0008
        /*0014*/ 	.byte	0x00, 0xf5, 0x21, 0x00


	//----- nvinfo : EIATTR_KPARAM_INFO
	.align		4
.L_48:
        /*0018*/ 	.byte	0x04, 0x17
        /*001a*/ 	.short	(.L_50 - .L_49)
.L_49:
        /*001c*/ 	.word	0x00000000
        /*0020*/ 	.short	0x0000
        /*0022*/ 	.short	0x0000
        /*0024*/ 	.byte	0x00, 0xf5, 0x21, 0x00


	//----- nvinfo : EIATTR_SPARSE_MMA_MASK
	.align		4
.L_50:
        /*0028*/ 	.byte	0x03, 0x50
        /*002a*/ 	.short	0x0000


	//----- nvinfo : EIATTR_MAXREG_COUNT
	.align		4
        /*002c*/ 	.byte	0x03, 0x1b
        /*002e*/ 	.short	0x00ff


	//----- nvinfo : EIATTR_MERCURY_ISA_VERSION
	.align		4
        /*0030*/ 	.byte	0x03, 0x5f
        /*0032*/ 	.short	0x0101


	//----- nvinfo : EIATTR_VRC_CTA_INIT_COUNT
	.align		4
        /*0034*/ 	.byte	0x02, 0x4a
	.zero		1
	.zero		1


	//----- nvinfo : EIATTR_EXIT_INSTR_OFFSETS
	.align		4
        /*0038*/ 	.byte	0x04, 0x1c
        /*003a*/ 	.short	(.L_52 - .L_51)


	//   ....[0]....
.L_51:
        /*003c*/ 	.word	0x000013b0


	//----- nvinfo : EIATTR_CBANK_PARAM_SIZE
	.align		4
.L_52:
        /*0040*/ 	.byte	0x03, 0x19
        /*0042*/ 	.short	0x0010


	//----- nvinfo : EIATTR_PARAM_CBANK
	.align		4
        /*0044*/ 	.byte	0x04, 0x0a
        /*0046*/ 	.short	(.L_54 - .L_53)
	.align		4
.L_53:
        /*0048*/ 	.word	index@(.nv.constant0._Z9generateYPKfPf)
        /*004c*/ 	.short	0x0380
        /*004e*/ 	.short	0x0010


	//----- nvinfo : EIATTR_SW_WAR
	.align		4
.L_54:
        /*0050*/ 	.byte	0x04, 0x36
        /*0052*/ 	.short	(.L_56 - .L_55)
.L_55:
        /*0054*/ 	.word	0x00000008
.L_56:


//--------------------- .nv.info._Z9generateMPKfS0_Pf --------------------------
	.section	.nv.info._Z9generateMPKfS0_Pf,"",@"SHT_CUDA_INFO"
	.sectionflags	@""
	.align	4


	//----- nvinfo : EIATTR_CUDA_API_VERSION
	.align		4
        /*0000*/ 	.byte	0x04, 0x37
        /*0002*/ 	.short	(.L_58 - .L_57)
.L_57:
        /*0004*/ 	.word	0x00000082


	//----- nvinfo : EIATTR_KPARAM_INFO
	.align		4
.L_58:
        /*0008*/ 	.byte	0x04, 0x17
        /*000a*/ 	.short	(.L_60 - .L_59)
.L_59:
        /*000c*/ 	.word	0x00000000
        /*0010*/ 	.short	0x0002
        /*0012*/ 	.short	0x0010
        /*0014*/ 	.byte	0x00, 0xf5, 0x21, 0x00


	//----- nvinfo : EIATTR_KPARAM_INFO
	.align		4
.L_60:
        /*0018*/ 	.byte	0x04, 0x17
        /*001a*/ 	.short	(.L_62 - .L_61)
.L_61:
        /*001c*/ 	.word	0x00000000
        /*0020*/ 	.short	0x0001
        /*0022*/ 	.short	0x0008
        /*0024*/ 	.byte	0x00, 0xf5, 0x21, 0x00


	//----- nvinfo : EIATTR_KPARAM_INFO
	.align		4
.L_62:
        /*0028*/ 	.byte	0x04, 0x17
        /*002a*/ 	.short	(.L_64 - .L_63)
.L_63:
        /*002c*/ 	.word	0x00000000
        /*0030*/ 	.short	0x0000
        /*0032*/ 	.short	0x0000
        /*0034*/ 	.byte	0x00, 0xf5, 0x21, 0x00


	//----- nvinfo : EIATTR_SPARSE_MMA_MASK
	.align		4
.L_64:
        /*0038*/ 	.byte	0x03, 0x50
        /*003a*/ 	.short	0x0000


	//----- nvinfo : EIATTR_MAXREG_COUNT
	.align		4
        /*003c*/ 	.byte	0x03, 0x1b
        /*003e*/ 	.short	0x00ff


	//----- nvinfo : EIATTR_MERCURY_ISA_VERSION
	.align		4
        /*0040*/ 	.byte	0x03, 0x5f
        /*0042*/ 	.short	0x0101


	//----- nvinfo : EIATTR_VRC_CTA_INIT_COUNT
	.align		4
        /*0044*/ 	.byte	0x02, 0x4a
	.zero		1
	.zero		1


	//----- nvinfo : EIATTR_EXIT_INSTR_OFFSETS
	.align		4
        /*0048*/ 	.byte	0x04, 0x1c
        /*004a*/ 	.short	(.L_66 - .L_65)


	//   ....[0]....
.L_65:
        /*004c*/ 	.word	0x000001c0


	//----- nvinfo : EIATTR_CBANK_PARAM_SIZE
	.align		4
.L_66:
        /*0050*/ 	.byte	0x03, 0x19
        /*0052*/ 	.short	0x0018


	//----- nvinfo : EIATTR_PARAM_CBANK
	.align		4
        /*0054*/ 	.byte	0x04, 0x0a
        /*0056*/ 	.short	(.L_68 - .L_67)
	.align		4
.L_67:
        /*0058*/ 	.word	index@(.nv.constant0._Z9generateMPKfS0_Pf)
        /*005c*/ 	.short	0x0380
        /*005e*/ 	.short	0x0018


	//----- nvinfo : EIATTR_SW_WAR
	.align		4
.L_68:
        /*0060*/ 	.byte	0x04, 0x36
        /*0062*/ 	.short	(.L_70 - .L_69)
.L_69:
        /*0064*/ 	.word	0x00000008
.L_70:


//--------------------- .nv.info._Z9generateVPKfPf --------------------------
	.section	.nv.info._Z9generateVPKfPf,"",@"SHT_CUDA_INFO"
	.sectionflags	@""
	.align	4


	//----- nvinfo : EIATTR_CUDA_API_VERSION
	.align		4
        /*0000*/ 	.byte	0x04, 0x37
        /*0002*/ 	.short	(.L_72 - .L_71)
.L_71:
        /*0004*/ 	.word	0x00000082


	//----- nvinfo : EIATTR_KPARAM_INFO
	.align		4
.L_72:
        /*0008*/ 	.byte	0x04, 0x17
        /*000a*/ 	.short	(.L_74 - .L_73)
.L_73:
        /*000c*/ 	.word	0x00000000
        /*0010*/ 	.short	0x0001
        /*0012*/ 	.short	0x0008
        /*0014*/ 	.byte	0x00, 0xf5, 0x21, 0x00


	//----- nvinfo : EIATTR_KPARAM_INFO
	.align		4
.L_74:
        /*0018*/ 	.byte	0x04, 0x17
        /*001a*/ 	.short	(.L_76 - .L_75)
.L_75:
        /*001c*/ 	.word	0x00000000
        /*0020*/ 	.short	0x0000
        /*0022*/ 	.short	0x0000
        /*0024*/ 	.byte	0x00, 0xf5, 0x21, 0x00


	//----- nvinfo : EIATTR_SPARSE_MMA_MASK
	.align		4
.L_76:
        /*0028*/ 	.byte	0x03, 0x50
        /*002a*/ 	.short	0x0000


	//----- nvinfo : EIATTR_MAXREG_COUNT
	.align		4
        /*002c*/ 	.byte	0x03, 0x1b
        /*002e*/ 	.short	0x00ff


	//----- nvinfo : EIATTR_MERCURY_ISA_VERSION
	.align		4
        /*0030*/ 	.byte	0x03, 0x5f
        /*0032*/ 	.short	0x0101


	//----- nvinfo : EIATTR_VRC_CTA_INIT_COUNT
	.align		4
        /*0034*/ 	.byte	0x02, 0x4a
	.zero		1
	.zero		1


	//----- nvinfo : EIATTR_EXIT_INSTR_OFFSETS
	.align		4
        /*0038*/ 	.byte	0x04, 0x1c
        /*003a*/ 	.short	(.L_78 - .L_77)


	//   ....[0]....
.L_77:
        /*003c*/ 	.word	0x00000060


	//   ....[1]....
        /*0040*/ 	.word	0x000028d0


	//----- nvinfo : EIATTR_CRS_STACK_SIZE
	.align		4
.L_78:
        /*0044*/ 	.byte	0x04, 0x1e
        /*0046*/ 	.short	(.L_80 - .L_79)
.L_79:
        /*0048*/ 	.word	0x00000000


	//----- nvinfo : EIATTR_CBANK_PARAM_SIZE
	.align		4
.L_80:
        /*004c*/ 	.byte	0x03, 0x19
        /*004e*/ 	.short	0x0010


	//----- nvinfo : EIATTR_PARAM_CBANK
	.align		4
        /*0050*/ 	.byte	0x04, 0x0a
        /*0052*/ 	.short	(.L_82 - .L_81)
	.align		4
.L_81:
        /*0054*/ 	.word	index@(.nv.constant0._Z9generateVPKfPf)
        /*0058*/ 	.short	0x0380
        /*005a*/ 	.short	0x0010


	//----- nvinfo : EIATTR_SW_WAR
	.align		4
.L_82:
        /*005c*/ 	.byte	0x04, 0x36
        /*005e*/ 	.short	(.L_84 - .L_83)
.L_83:
        /*0060*/ 	.word	0x00000008
.L_84:


//--------------------- .nv.info._Z9generateUPKfPf --------------------------
	.section	.nv.info._Z9generateUPKfPf,"",@"SHT_CUDA_INFO"
	.sectionflags	@""
	.align	4


	//----- nvinfo : EIATTR_CUDA_API_VERSION
	.align		4
        /*0000*/ 	.byte	0x04, 0x37
        /*0002*/ 	.short	(.L_86 - .L_85)
.L_85:
        /*0004*/ 	.word	0x00000082


	//----- nvinfo : EIATTR_KPARAM_INFO
	.align		4
.L_86:
        /*0008*/ 	.byte	0x04, 0x17
        /*000a*/ 	.short	(.L_88 - .L_87)
.L_87:
        /*000c*/ 	.word	0x00000000
        /*0010*/ 	.short	0x0001
        /*0012*/ 	.short	0x0008
        /*0014*/ 	.byte	0x00, 0xf5, 0x21, 0x00


	//----- nvinfo : EIATTR_KPARAM_INFO
	.align		4
.L_88:
        /*0018*/ 	.byte	0x04, 0x17
        /*001a*/ 	.short	(.L_90 - .L_89)
.L_89:
        /*001c*/ 	.word	0x00000000
        /*0020*/ 	.short	0x0000
        /*0022*/ 	.short	0x0000
        /*0024*/ 	.byte	0x00, 0xf5, 0x21, 0x00


	//----- nvinfo : EIATTR_SPARSE_MMA_MASK
	.align		4
.L_90:
        /*0028*/ 	.byte	0x03, 0x50
        /*002a*/ 	.short	0x0000


	//----- nvinfo : EIATTR_MAXREG_COUNT
	.align		4
        /*002c*/ 	.byte	0x03, 0x1b
        /*002e*/ 	.short	0x00ff


	//----- nvinfo : EIATTR_MERCURY_ISA_VERSION
	.align		4
        /*0030*/ 	.byte	0x03, 0x5f
        /*0032*/ 	.short	0x0101


	//----- nvinfo : EIATTR_VRC_CTA_INIT_COUNT
	.align		4
        /*0034*/ 	.byte	0x02, 0x4a
	.zero		1
	.zero		1


	//----- nvinfo : EIATTR_EXIT_INSTR_OFFSETS
	.align		4
        /*0038*/ 	.byte	0x04, 0x1c
        /*003a*/ 	.short	(.L_92 - .L_91)


	//   ....[0]....
.L_91:
        /*003c*/ 	.word	0x00000050


	//   ....[1]....
        /*0040*/ 	.word	0x00000e30


	//----- nvinfo : EIATTR_CBANK_PARAM_SIZE
	.align		4
.L_92:
        /*0044*/ 	.byte	0x03, 0x19
        /*0046*/ 	.short	0x0010


	//----- nvinfo : EIATTR_PARAM_CBANK
	.align		4
        /*0048*/ 	.byte	0x04, 0x0a
        /*004a*/ 	.short	(.L_94 - .L_93)
	.align		4
.L_93:
        /*004c*/ 	.word	index@(.nv.constant0._Z9generateUPKfPf)
        /*0050*/ 	.short	0x0380
        /*0052*/ 	.short	0x0010


	//----- nvinfo : EIATTR_SW_WAR
	.align		4
.L_94:
        /*0054*/ 	.byte	0x04, 0x36
        /*0056*/ 	.short	(.L_96 - .L_95)
.L_95:
        /*0058*/ 	.word	0x00000008
.L_96:


//--------------------- .nv.callgraph             --------------------------
	.section	.nv.callgraph,"",@"SHT_CUDA_CALLGRAPH"
	.align	4
	.sectionentsize	8
	.align		4
        /*0000*/ 	.word	0x00000000
	.align		4
        /*0004*/ 	.word	0xffffffff
	.align		4
        /*0008*/ 	.word	0x00000000
	.align		4
        /*000c*/ 	.word	0xfffffffe
	.align		4
        /*0010*/ 	.word	0x00000000
	.align		4
        /*0014*/ 	.word	0xfffffffd
	.align		4
        /*0018*/ 	.word	0x00000000
	.align		4
        /*001c*/ 	.word	0xfffffffc


//--------------------- .nv.constant3             --------------------------
	.section	.nv.constant3,"a",@progbits
	.align	4
.nv.constant3:
	.type		G,@object
	.size		G,(Bt - G)
G:
        /*0000*/ 	.byte	0x00, 0x00, 0x80, 0x3e, 0x00, 0x00, 0x00, 0x00, 0x00, 0x00, 0x00, 0x00, 0xab, 0xaa, 0x2a, 0xbe
        /*0010*/ 	.byte	0xab, 0xaa, 0x2a, 0xbe, 0xab, 0xaa, 0x2a, 0xbe, 0xab, 0xaa, 0x2a, 0xbe, 0xab, 0xaa, 0x2a, 0x3e
        /*0020*/ 	.byte	0xab, 0xaa, 0x2a, 0xbe, 0xab, 0xaa, 0x2a, 0x3d, 0xab, 0xaa, 0xaa, 0x3d, 0xab, 0xaa, 0x2a, 0x3e
        /*0030*/ 	.byte	0xab, 0xaa, 0x2a, 0x3d, 0xab, 0xaa, 0xaa, 0xbd, 0xab, 0xaa, 0x2a, 0x3e, 0x00, 0x00, 0x00, 0x00
        /*0040*/ 	.byte	0x00, 0x00, 0x00, 0x00, 0x00, 0x00, 0x80, 0x3f
	.type		Bt,@object
	.size		Bt,(At - Bt)
Bt:
        /*0048*/ 	.byte	0x00, 0x00, 0x80, 0x40, 0x00, 0x00, 0x00, 0x00, 0x00, 0x00, 0xa0, 0xc0, 0x00, 0x00, 0x00, 0x00
        /* <DEDUP_REMOVED lines=8> */
	.type		At,@object
	.size		At,(.L_2 - At)
At:
        /*00d8*/ 	.byte	0x00, 0x00, 0x80, 0x3f, 0x00, 0x00, 0x80, 0x3f, 0x00, 0x00, 0x80, 0x3f, 0x00, 0x00, 0x80, 0x3f
        /*00e8*/ 	.byte	0x00, 0x00, 0x80, 0x3f, 0x00, 0x00, 0x00, 0x00, 0x00, 0x00, 0x00, 0x00, 0x00, 0x00, 0x80, 0x3f
        /*00f8*/ 	.byte	0x00, 0x00, 0x80, 0xbf, 0x00, 0x00, 0x00, 0x40, 0x00, 0x00, 0x00, 0xc0, 0x00, 0x00, 0x00, 0x00
        /*0108*/ 	.byte	0x00, 0x00, 0x00, 0x00, 0x00, 0x00, 0x80, 0x3f, 0x00, 0x00, 0x80, 0x3f, 0x00, 0x00, 0x80, 0x40
        /*0118*/ 	.byte	0x00, 0x00, 0x80, 0x40, 0x00, 0x00, 0x00, 0x00, 0x00, 0x00, 0x00, 0x00, 0x00, 0x00, 0x80, 0x3f
        /*0128*/ 	.byte	0x00, 0x00, 0x80, 0xbf, 0x00, 0x00, 0x00, 0x41, 0x00, 0x00, 0x00, 0xc1, 0x00, 0x00, 0x80, 0x3f
.L_2:


//--------------------- .text._Z9transposePfS_    --------------------------
	.section	.text._Z9transposePfS_,"ax",@progbits
	.align	128
        .global         _Z9transposePfS_
        .type           _Z9transposePfS_,@function
        .size           _Z9transposePfS_,(.L_x_17 - _Z9transposePfS_)
        .other          _Z9transposePfS_,@"STO_CUDA_ENTRY STV_DEFAULT"
_Z9transposePfS_:
.text._Z9transposePfS_:
[----:B------:R-:W-:Y:S01]  /*0000*/  LDC R1, c[0x0][0x37c] ;  /* 0x0000df00ff017b82 */ /* 0x000fe20000000800 */
[----:B------:R-:W0:Y:S02]  /*0010*/  S2R R8, SR_TID.X ;  /* 0x0000000000087919 */ /* 0x000e240000002100 */
[----:B0-----:R-:W-:-:S13]  /*0020*/  ISETP.GT.U32.AND P0, PT, R8, 0xf, PT ;  /* 0x0000000f0800780c */ /* 0x001fda0003f04070 */
[----:B------:R-:W-:Y:S05]  /*0030*/  @P0 EXIT ;  /* 0x000000000000094d */ /* 0x000fea0003800000 */
[----:B------:R-:W0:Y:S01]  /*0040*/  S2R R11, SR_CTAID.X ;  /* 0x00000000000b7919 */ /* 0x000e220000002500 */
[----:B------:R-:W1:Y:S01]  /*0050*/  LDC.64 R2, c[0x0][0x380] ;  /* 0x0000e000ff027b82 */ /* 0x000e620000000a00 */
[----:B------:R-:W2:Y:S01]  /*0060*/  LDCU.64 UR4, c[0x0][0x358] ;  /* 0x00006b00ff0477ac */ /* 0x000ea20008000a00 */
[----:B------:R-:W0:Y:S01]  /*0070*/  S2R R0, SR_CTAID.Y ;  /* 0x0000000000007919 */ /* 0x000e220000002600 */
[----:B------:R-:W3:Y:S01]  /*0080*/  S2R R7, SR_CTAID.Z ;  /* 0x0000000000077919 */ /* 0x000ee20000002700 */
[----:B0-----:R-:W-:-:S04]  /*0090*/  IMAD R0, R11, 0x10, R0 ;  /* 0x000000100b007824 */ /* 0x001fc800078e0200 */
[----:B---3--:R-:W-:-:S05]  /*00a0*/  IMAD R0, R0, 0x20, R7 ;  /* 0x0000002000007824 */ /* 0x008fca00078e0207 */
[----:B------:R-:W-:-:S05]  /*00b0*/  SHF.L.U32 R5, R0, 0x4, RZ ;  /* 0x0000000400057819 */ /* 0x000fca00000006ff */
[----:B-1----:R-:W-:Y:S02]  /*00c0*/  IMAD.WIDE.U32 R2, R5, 0x4, R2 ;  /* 0x0000000405027825 */ /* 0x002fe400078e0002 */
[----:B------:R-:W0:Y:S03]  /*00d0*/  LDC.64 R4, c[0x0][0x388] ;  /* 0x0000e200ff047b82 */ /* 0x000e260000000a00 */
[----:B--2---:R0:W2:Y:S01]  /*00e0*/  LDG.E R9, desc[UR4][R2.64+0x10] ;  /* 0x0000100402097981 */ /* 0x0040a2000c1e1900 */
[----:B------:R-:W-:Y:S01]  /*00f0*/  LOP3.LUT R0, R8, 0x3, RZ, 0xc0, !PT ;  /* 0x0000000308007812 */ /* 0x000fe200078ec0ff */
[----:B------:R-:W-:Y:S01]  /*0100*/  IMAD.SHL.U32 R6, R7, 0x4, RZ ;  /* 0x0000000407067824 */ /* 0x000fe200078e00ff */
[----:B------:R-:W-:-:S03]  /*0110*/  SHF.R.U32.HI R7, RZ, 0x3, R7 ;  /* 0x00000003ff077819 */ /* 0x000fc60000011607 */
[----:B------:R-:W-:Y:S01]  /*0120*/  IMAD R11, R11, 0x3e040, R0 ;  /* 0x0003e0400b0b7824 */ /* 0x000fe200078e0200 */
[----:B------:R-:W-:Y:S02]  /*0130*/  LOP3.LUT R6, R6, 0x7c, RZ, 0xc0, !PT ;  /* 0x0000007c06067812 */ /* 0x000fe400078ec0ff */
[----:B------:R-:W-:Y:S02]  /*0140*/  LOP3.LUT R7, R7, 0x1ffc, RZ, 0xc0, !PT ;  /* 0x00001ffc07077812 */ /* 0x000fe400078ec0ff */
[----:B------:R-:W-:Y:S02]  /*0150*/  IADD3 R6, PT, PT, R6, R11, RZ ;  /* 0x0000000b06067210 */ /* 0x000fe40007ffe0ff */
[----:B------:R-:W-:-:S05]  /*0160*/  LEA.HI R7, R8, R7, RZ, 0x1e ;  /* 0x0000000708077211 */ /* 0x000fca00078ff0ff */
[----:B------:R-:W-:-:S04]  /*0170*/  IMAD R7, R7, 0x80, R6 ;  /* 0x0000008007077824 */ /* 0x000fc800078e0206 */
[----:B0-----:R-:W-:-:S05]  /*0180*/  IMAD.WIDE.U32 R2, R7, 0x4, R4 ;  /* 0x0000000407027825 */ /* 0x001fca00078e0004 */
[----:B--2---:R-:W-:Y:S01]  /*0190*/  STG.E desc[UR4][R2.64], R9 ;  /* 0x0000000902007986 */ /* 0x004fe2000c101904 */
[----:B------:R-:W-:Y:S05]  /*01a0*/  EXIT ;  /* 0x000000000000794d */ /* 0x000fea0003800000 */
.L_x_0:
[----:B------:R-:W-:-:S00]  /*01b0*/  BRA `(.L_x_0) ;  /* 0xfffffffc00fc7947 */ /* 0x000fc0000383ffff */
[----:B------:R-:W-:-:S00]  /*01c0*/  NOP ;  /* 0x0000000000007918 */ /* 0x000fc00000000000 */
        /* <DEDUP_REMOVED lines=11> */
.L_x_17:


//--------------------- .text._Z9generateYPKfPf   --------------------------
	.section	.text._Z9generateYPKfPf,"ax",@progbits
	.align	128
        .global         _Z9generateYPKfPf
        .type           _Z9generateYPKfPf,@function
        .size           _Z9generateYPKfPf,(.L_x_18 - _Z9generateYPKfPf)
        .other          _Z9generateYPKfPf,@"STO_CUDA_ENTRY STV_DEFAULT"
_Z9generateYPKfPf:
.text._Z9generateYPKfPf:
[----:B------:R-:W-:Y:S01]  /*0000*/  LDC R1, c[0x0][0x37c] ;  /* 0x0000df00ff017b82 */ /* 0x000fe20000000800 */
[----:B------:R-:W0:Y:S07]  /*0010*/  S2R R5, SR_TID.X ;  /* 0x0000000000057919 */ /* 0x000e2e0000002100 */
[----:B------:R-:W0:Y:S01]  /*0020*/  S2UR UR4, SR_CTAID.Z ;  /* 0x00000000000479c3 */ /* 0x000e220000002700 */
[----:B------:R-:W1:Y:S01]  /*0030*/  LDCU.64 UR6, c[0x3][0xd8] ;  /* 0x00c01b00ff0677ac */ /* 0x000e620008000a00 */
[----:B------:R-:W2:Y:S01]  /*0040*/  S2R R0, SR_CTAID.X ;  /* 0x0000000000007919 */ /* 0x000ea20000002500 */
[----:B------:R-:W3:Y:S01]  /*0050*/  LDCU.128 UR12, c[0x3][0xf0] ;  /* 0x00c01e00ff0c77ac */ /* 0x000ee20008000c00 */
[----:B------:R-:W2:Y:S04]  /*0060*/  S2R R3, SR_CTAID.Y ;  /* 0x0000000000037919 */ /* 0x000ea80000002600 */
[----:B------:R-:W0:Y:S01]  /*0070*/  LDC R26, c[0x0][0x360] ;  /* 0x0000d800ff1a7b82 */ /* 0x000e220000000800 */
[----:B------:R-:W4:Y:S01]  /*0080*/  LDCU.128 UR16, c[0x3][0x100] ;  /* 0x00c02000ff1077ac */ /* 0x000f220008000c00 */
[----:B------:R-:W5:Y:S06]  /*0090*/  LDCU.128 UR24, c[0x3][0x120] ;  /* 0x00c02400ff1877ac */ /* 0x000f6c0008000c00 */
[----:B------:R-:W1:Y:S01]  /*00a0*/  LDC.64 R6, c[0x0][0x380] ;  /* 0x0000e000ff067b82 */ /* 0x000e620000000a00 */
[----:B------:R-:W5:Y:S01]  /*00b0*/  LDCU.128 UR8, c[0x3][0xe0] ;  /* 0x00c01c00ff0877ac */ /* 0x000f620008000c00 */
[----:B------:R-:W5:Y:S01]  /*00c0*/  LDCU.128 UR20, c[0x3][0x110] ;  /* 0x00c02200ff1477ac */ /* 0x000f620008000c00 */
[----:B------:R-:W5:Y:S01]  /*00d0*/  LDCU.64 UR28, c[0x3][0x130] ;  /* 0x00c02600ff1c77ac */ /* 0x000f620008000a00 */
[----:B0-----:R-:W-:Y:S01]  /*00e0*/  IMAD R26, R26, UR4, R5 ;  /* 0x000000041a1a7c24 */ /* 0x001fe2000f8e0205 */
[----:B------:R-:W0:Y:S01]  /*00f0*/  LDCU.64 UR4, c[0x0][0x358] ;  /* 0x00006b00ff0477ac */ /* 0x000e220008000a00 */
[----:B--2---:R-:W-:-:S04]  /*0100*/  LEA R3, R0, R3, 0x4 ;  /* 0x0000000300037211 */ /* 0x004fc800078e20ff */
[----:B------:R-:W-:-:S05]  /*0110*/  LEA R26, R3, R26, 0x5 ;  /* 0x0000001a031a7211 */ /* 0x000fca00078e28ff */
[----:B------:R-:W-:-:S04]  /*0120*/  IMAD R3, R26, 0x24, RZ ;  /* 0x000000241a037824 */ /* 0x000fc800078e02ff */
[----:B-1----:R-:W-:-:S05]  /*0130*/  IMAD.WIDE.U32 R6, R3, 0x4, R6 ;  /* 0x0000000403067825 */ /* 0x002fca00078e0006 */
[----:B0-----:R-:W2:Y:S04]  /*0140*/  LDG.E R0, desc[UR4][R6.64] ;  /* 0x0000000406007981 */ /* 0x001ea8000c1e1900 */
[----:B------:R-:W5:Y:S04]  /*0150*/  LDG.E R21, desc[UR4][R6.64+0x18] ;  /* 0x0000180406157981 */ /* 0x000f68000c1e1900 */
        /* <DEDUP_REMOVED lines=17> */
[----:B------:R-:W5:Y:S01]  /*0270*/  LDG.E R28, desc[UR4][R6.64+0x24] ;  /* 0x00002404061c7981 */ /* 0x000f62000c1e1900 */
[C---:B--2---:R-:W-:Y:S01]  /*0280*/  FFMA R22, R0.reuse, UR6, RZ ;  /* 0x0000000600167c23 */ /* 0x044fe200080000ff */
[C---:B---3--:R-:W-:Y:S01]  /*0290*/  FFMA R24, R0.reuse, UR12, RZ ;  /* 0x0000000c00187c23 */ /* 0x048fe200080000ff */
[C---:B----4-:R-:W-:Y:S01]  /*02a0*/  FFMA R27, R0.reuse, UR18, RZ ;  /* 0x00000012001b7c23 */ /* 0x050fe200080000ff */
[----:B-----5:R-:W-:Y:S01]  /*02b0*/  FFMA R0, R0, UR24, RZ ;  /* 0x0000001800007c23 */ /* 0x020fe200080000ff */
[C---:B------:R-:W-:Y:S01]  /*02c0*/  FFMA R23, R21.reuse, UR7, R22 ;  /* 0x0000000715177c23 */ /* 0x040fe20008000016 */
[C---:B------:R-:W-:Y:S01]  /*02d0*/  FFMA R25, R21.reuse, UR13, R24 ;  /* 0x0000000d15197c23 */ /* 0x040fe20008000018 */
[C---:B------:R-:W-:Y:S01]  /*02e0*/  FFMA R27, R21.reuse, UR19, R27 ;  /* 0x00000013151b7c23 */ /* 0x040fe2000800001b */
[----:B------:R-:W-:Y:S01]  /*02f0*/  FFMA R21, R21, UR25, R0 ;  /* 0x0000001915157c23 */ /* 0x000fe20008000000 */
        /* <DEDUP_REMOVED lines=16> */
[C---:B------:R-:W-:Y:S01]  /*0400*/  FFMA R20, R5.reuse, UR18, RZ ;  /* 0x0000001205147c23 */ /* 0x040fe200080000ff */
[C---:B------:R-:W-:Y:S01]  /*0410*/  FFMA R22, R5.reuse, UR24, RZ ;  /* 0x0000001805167c23 */ /* 0x040fe200080000ff */
[C---:B------:R-:W-:Y:S01]  /*0420*/  FFMA R24, R5.reuse, UR6, RZ ;  /* 0x0000000605187c23 */ /* 0x040fe200080000ff */
[----:B------:R-:W-:Y:S01]  /*0430*/  FFMA R25, R5, UR12, RZ ;  /* 0x0000000c05197c23 */ /* 0x000fe200080000ff */
        /* <DEDUP_REMOVED lines=45> */
[----:B------:R-:W2:Y:S01]  /*0710*/  LDG.E R13, desc[UR4][R6.64+0x3c] ;  /* 0x00003c04060d7981 */ /* 0x000ea2000c1e1900 */
[C---:B------:R-:W-:Y:S01]  /*0720*/  FFMA R15, R19.reuse, UR28, R20 ;  /* 0x0000001c130f7c23 */ /* 0x040fe20008000014 */
[C---:B------:R-:W-:Y:S01]  /*0730*/  FFMA R23, R19.reuse, UR10, R22 ;  /* 0x0000000a13177c23 */ /* 0x040fe20008000016 */
[----:B------:R-:W-:Y:S01]  /*0740*/  FFMA R19, R19, UR16, R14 ;  /* 0x0000001013137c23 */ /* 0x000fe2000800000e */
[C---:B------:R-:W-:Y:S01]  /*0750*/  FFMA R10, R12.reuse, UR23, R11 ;  /* 0x000000170c0a7c23 */ /* 0x040fe2000800000b */
[----:B------:R-:W3:Y:S01]  /*0760*/  LDG.E R14, desc[UR4][R6.64+0x54] ;  /* 0x00005404060e7981 */ /* 0x000ee2000c1e1900 */
[C---:B------:R-:W-:Y:S01]  /*0770*/  FFMA R11, R12.reuse, UR29, R15 ;  /* 0x0000001d0c0b7c23 */ /* 0x040fe2000800000f */
[----:B------:R-:W-:Y:S01]  /*0780*/  FFMA R23, R12, UR11, R23 ;  /* 0x0000000b0c177c23 */ /* 0x000fe20008000017 */
[----:B------:R-:W-:Y:S01]  /*0790*/  FFMA R15, R4, UR18, RZ ;  /* 0x00000012040f7c23 */ /* 0x000fe200080000ff */
[----:B------:R-:W-:-:S02]  /*07a0*/  FFMA R12, R12, UR17, R19 ;  /* 0x000000110c0c7c23 */ /* 0x000fc40008000013 */
[----:B------:R-:W4:Y:S01]  /*07b0*/  LDG.E R19, desc[UR4][R6.64+0x6c] ;  /* 0x00006c0406137981 */ /* 0x000f22000c1e1900 */
[----:B------:R-:W-:-:S03]  /*07c0*/  FFMA R20, R28, UR19, R15 ;  /* 0x000000131c147c23 */ /* 0x000fc6000800000f */
[----:B------:R-:W5:Y:S01]  /*07d0*/  LDG.E R15, desc[UR4][R6.64+0x84] ;  /* 0x00008404060f7981 */ /* 0x000f62000c1e1900 */
[C---:B------:R-:W-:Y:S01]  /*07e0*/  FFMA R25, R4.reuse, UR24, RZ ;  /* 0x0000001804197c23 */ /* 0x040fe200080000ff */
[C---:B------:R-:W-:Y:S01]  /*07f0*/  FFMA R27, R4.reuse, UR6, RZ ;  /* 0x00000006041b7c23 */ /* 0x040fe200080000ff */
[----:B------:R-:W-:Y:S02]  /*0800*/  FFMA R29, R4, UR12, RZ ;  /* 0x0000000c041d7c23 */ /* 0x000fe400080000ff */
[----:B------:R-:W5:Y:S01]  /*0810*/  LDG.E R4, desc[UR4][R6.64+0x10] ;  /* 0x0000100406047981 */ /* 0x000f62000c1e1900 */
[C---:B------:R-:W-:Y:S01]  /*0820*/  FFMA R16, R23.reuse, UR8, R16 ;  /* 0x0000000817107c23 */ /* 0x040fe20008000010 */
[C---:B------:R-:W-:Y:S01]  /*0830*/  FFMA R17, R23.reuse, UR14, R17 ;  /* 0x0000000e17117c23 */ /* 0x040fe20008000011 */
[C---:B------:R-:W-:Y:S01]  /*0840*/  FFMA R18, R23.reuse, UR20, R18 ;  /* 0x0000001417127c23 */ /* 0x040fe20008000012 */
[----:B------:R-:W-:Y:S02]  /*0850*/  FFMA R23, R23, UR26, R21 ;  /* 0x0000001a17177c23 */ /* 0x000fe40008000015 */
[----:B------:R-:W5:Y:S01]  /*0860*/  LDG.E R21, desc[UR4][R6.64+0x28] ;  /* 0x0000280406157981 */ /* 0x000f62000c1e1900 */
[C---:B------:R-:W-:Y:S01]  /*0870*/  FFMA R24, R28.reuse, UR7, R27 ;  /* 0x000000071c187c23 */ /* 0x040fe2000800001b */
[C---:B------:R-:W-:Y:S01]  /*0880*/  FFMA R22, R28.reuse, UR25, R25 ;  /* 0x000000191c167c23 */ /* 0x040fe20008000019 */
[----:B------:R-:W-:-:S02]  /*0890*/  FFMA R28, R28, UR13, R29 ;  /* 0x0000000d1c1c7c23 */ /* 0x000fc4000800001d */
[C---:B--2---:R-:W-:Y:S01]  /*08a0*/  FFMA R29, R13.reuse, UR8, R24 ;  /* 0x000000080d1d7c23 */ /* 0x044fe20008000018 */
[C---:B------:R-:W-:Y:S01]  /*08b0*/  FFMA R25, R13.reuse, UR20, R20 ;  /* 0x000000140d197c23 */ /* 0x040fe20008000014 */
[C---:B------:R-:W-:Y:S01]  /*08c0*/  FFMA R27, R13.reuse, UR26, R22 ;  /* 0x0000001a0d1b7c23 */ /* 0x040fe20008000016 */
[----:B------:R-:W-:Y:S01]  /*08d0*/  FFMA R13, R13, UR14, R28 ;  /* 0x0000000e0d0d7c23 */ /* 0x000fe2000800001c */
[C---:B---3--:R-:W-:Y:S01]  /*08e0*/  FFMA R24, R14.reuse, UR9, R29 ;  /* 0x000000090e187c23 */ /* 0x048fe2000800001d */
[C---:B------:R-:W-:Y:S01]  /*08f0*/  FFMA R20, R14.reuse, UR21, R25 ;  /* 0x000000150e147c23 */ /* 0x040fe20008000019 */
[C---:B------:R-:W-:Y:S01]  /*0900*/  FFMA R22, R14.reuse, UR27, R27 ;  /* 0x0000001b0e167c23 */ /* 0x040fe2000800001b */
[----:B------:R-:W-:Y:S01]  /*0910*/  FFMA R28, R14, UR15, R13 ;  /* 0x0000000f0e1c7c23 */ /* 0x000fe2000800000d */
[C---:B----4-:R-:W-:Y:S01]  /*0920*/  FFMA R24, R19.reuse, UR10, R24 ;  /* 0x0000000a13187c23 */ /* 0x050fe20008000018 */
[C---:B------:R-:W-:Y:S01]  /*0930*/  FFMA R20, R19.reuse, UR22, R20 ;  /* 0x0000001613147c23 */ /* 0x040fe20008000014 */
[C---:B------:R-:W-:Y:S01]  /*0940*/  FFMA R14, R19.reuse, UR28, R22 ;  /* 0x0000001c130e7c23 */ /* 0x040fe20008000016 */
[----:B------:R-:W-:Y:S01]  /*0950*/  FFMA R28, R19, UR16, R28 ;  /* 0x00000010131c7c23 */ /* 0x000fe2000800001c */
[C---:B-----5:R-:W-:Y:S01]  /*0960*/  FFMA R19, R15.reuse, UR11, R24 ;  /* 0x0000000b0f137c23 */ /* 0x060fe20008000018 */
[----:B------:R-:W-:-:S03]  /*0970*/  FFMA R13, R15, UR23, R20 ;  /* 0x000000170f0d7c23 */ /* 0x000fc60008000014 */
[C---:B------:R-:W-:Y:S01]  /*0980*/  FFMA R25, R19.reuse, UR9, R16 ;  /* 0x0000000913197c23 */ /* 0x040fe20008000010 */
[C---:B------:R-:W-:Y:S01]  /*0990*/  FFMA R29, R19.reuse, UR21, R18 ;  /* 0x00000015131d7c23 */ /* 0x040fe20008000012 */
[C---:B------:R-:W-:Y:S01]  /*09a0*/  FFMA R22, R4.reuse, UR18, RZ ;  /* 0x0000001204167c23 */ /* 0x040fe200080000ff */
[C---:B------:R-:W-:Y:S01]  /*09b0*/  FFMA R20, R4.reuse, UR6, RZ ;  /* 0x0000000604147c23 */ /* 0x040fe200080000ff */
[C---:B------:R-:W-:Y:S01]  /*09c0*/  FFMA R16, R4.reuse, UR24, RZ ;  /* 0x0000001804107c23 */ /* 0x040fe200080000ff */
[----:B------:R-:W-:Y:S02]  /*09d0*/  FFMA R18, R4, UR12, RZ ;  /* 0x0000000c04127c23 */ /* 0x000fe400080000ff */
[----:B------:R-:W2:Y:S01]  /*09e0*/  LDG.E R4, desc[UR4][R6.64+0x40] ;  /* 0x0000400406047981 */ /* 0x000ea2000c1e1900 */
[C---:B------:R-:W-:Y:S01]  /*09f0*/  FFMA R27, R19.reuse, UR15, R17 ;  /* 0x0000000f131b7c23 */ /* 0x040fe20008000011 */
[----:B------:R-:W-:Y:S02]  /*0a00*/  FFMA R23, R19, UR27, R23 ;  /* 0x0000001b13177c23 */ /* 0x000fe40008000017 */
[----:B------:R-:W3:Y:S01]  /*0a10*/  LDG.E R19, desc[UR4][R6.64+0x58] ;  /* 0x0000580406137981 */ /* 0x000ee2000c1e1900 */
[C---:B------:R-:W-:Y:S01]  /*0a20*/  FFMA R22, R21.reuse, UR19, R22 ;  /* 0x0000001315167c23 */ /* 0x040fe20008000016 */
[C---:B------:R-:W-:Y:S01]  /*0a30*/  FFMA R20, R21.reuse, UR7, R20 ;  /* 0x0000000715147c23 */ /* 0x040fe20008000014 */
[C---:B------:R-:W-:Y:S01]  /*0a40*/  FFMA R17, R21.reuse, UR13, R18 ;  /* 0x0000000d15117c23 */ /* 0x040fe20008000012 */
[----:B------:R-:W-:Y:S01]  /*0a50*/  FFMA R21, R21, UR25, R16 ;  /* 0x0000001915157c23 */ /* 0x000fe20008000010 */
[----:B------:R-:W4:Y:S04]  /*0a60*/  LDG.E R18, desc[UR4][R6.64+0x88] ;  /* 0x0000880406127981 */ /* 0x000f28000c1e1900 */
[----:B------:R-:W5:Y:S01]  /*0a70*/  LDG.E R16, desc[UR4][R6.64+0x70] ;  /* 0x0000700406107981 */ /* 0x000f62000c1e1900 */
        /* <DEDUP_REMOVED lines=8> */
[----:B------:R-:W2:Y:S04]  /*0b00*/  LDG.E R22, desc[UR4][R6.64+0x74] ;  /* 0x0000740406167981 */ /* 0x000ea8000c1e1900 */
[----:B------:R-:W3:Y:S01]  /*0b10*/  LDG.E R4, desc[UR4][R6.64+0x14] ;  /* 0x0000140406047981 */ /* 0x000ee2000c1e1900 */
[C---:B-----5:R-:W-:Y:S01]  /*0b20*/  FFMA R17, R16.reuse, UR22, R17 ;  /* 0x0000001610117c23 */ /* 0x060fe20008000011 */
[C---:B------:R-:W-:Y:S01]  /*0b30*/  FFMA R21, R16.reuse, UR10, R21 ;  /* 0x0000000a10157c23 */ /* 0x040fe20008000015 */
[C---:B------:R-:W-:Y:S01]  /*0b40*/  FFMA R20, R16.reuse, UR16, R24 ;  /* 0x0000001010147c23 */ /* 0x040fe20008000018 */
[----:B------:R-:W-:Y:S01]  /*0b50*/  FFMA R19, R16, UR28, R19 ;  /* 0x0000001c10137c23 */ /* 0x000fe20008000013 */
[C---:B----4-:R-:W-:Y:S01]  /*0b60*/  FFMA R16, R18.reuse, UR23, R17 ;  /* 0x0000001712107c23 */ /* 0x050fe20008000011 */
[C---:B------:R-:W-:Y:S01]  /*0b70*/  FFMA R24, R18.reuse, UR11, R21 ;  /* 0x0000000b12187c23 */ /* 0x040fe20008000015 */
[C---:B------:R-:W-:Y:S01]  /*0b80*/  FFMA R17, R18.reuse, UR17, R20 ;  /* 0x0000001112117c23 */ /* 0x040fe20008000014 */
[----:B------:R-:W-:Y:S01]  /*0b90*/  FFMA R18, R18, UR29, R19 ;  /* 0x0000001d12127c23 */ /* 0x000fe20008000013 */
[----:B------:R-:W4:Y:S04]  /*0ba0*/  LDG.E R20, desc[UR4][R6.64+0x44] ;  /* 0x0000440406147981 */ /* 0x000f28000c1e1900 */
[----:B------:R-:W5:Y:S04]  /*0bb0*/  LDG.E R19, desc[UR4][R6.64+0x2c] ;  /* 0x00002c0406137981 */ /* 0x000f68000c1e1900 */
[----:B------:R-:W2:Y:S01]  /*0bc0*/  LDG.E R21, desc[UR4][R6.64+0x5c] ;  /* 0x00005c0406157981 */ /* 0x000ea2000c1e1900 */
[C---:B------:R-:W-:Y:S01]  /*0bd0*/  FFMA R25, R24.reuse, UR10, R25 ;  /* 0x0000000a18197c23 */ /* 0x040fe20008000019 */
[C---:B------:R-:W-:Y:S01]  /*0be0*/  FFMA R27, R24.reuse, UR16, R27 ;  /* 0x00000010181b7c23 */ /* 0x040fe2000800001b */
[C---:B------:R-:W-:Y:S01]  /*0bf0*/  FFMA R29, R24.reuse, UR22, R29 ;  /* 0x00000016181d7c23 */ /* 0x040fe2000800001d */
[----:B------:R-:W-:-:S02]  /*0c00*/  FFMA R24, R24, UR28, R23 ;  /* 0x0000001c18187c23 */ /* 0x000fc40008000017 */
[----:B------:R0:W2:Y:S01]  /*0c10*/  LDG.E R23, desc[UR4][R6.64+0x8c] ;  /* 0x00008c0406177981 */ /* 0x0000a2000c1e1900 */
[C---:B------:R-:W-:Y:S01]  /*0c20*/  FFMA R14, R15.reuse, UR29, R14 ;  /* 0x0000001d0f0e7c23 */ /* 0x040fe2000800000e */
[----:B------:R-:W-:Y:S01]  /*0c30*/  FFMA R15, R15, UR17, R28 ;  /* 0x000000110f0f7c23 */ /* 0x000fe2000800001c */
[----:B0-----:R-:W0:Y:S01]  /*0c40*/  LDC.64 R6, c[0x0][0x388] ;  /* 0x0000e200ff067b82 */ /* 0x001e220000000a00 */
[----:B------:R-:W-:-:S05]  /*0c50*/  SHF.L.U32 R26, R26, 0x4, RZ ;  /* 0x000000041a1a7819 */ /* 0x000fca00000006ff */
[----:B0-----:R-:W-:-:S04]  /*0c60*/  IMAD.WIDE.U32 R6, R26, 0x4, R6 ;  /* 0x000000041a067825 */ /* 0x001fc800078e0006 */
[----:B------:R-:W-:Y:S01]  /*0c70*/  FFMA R26, R0, UR6, RZ ;  /* 0x00000006001a7c23 */ /* 0x000fe200080000ff */
[----:B---3--:R-:W-:-:S04]  /*0c80*/  FFMA R28, R4, UR6, RZ ;  /* 0x00000006041c7c23 */ /* 0x008fc800080000ff */
[----:B-----5:R-:W-:-:S04]  /*0c90*/  FFMA R28, R19, UR7, R28 ;  /* 0x00000007131c7c23 */ /* 0x020fc8000800001c */
[----:B----4-:R-:W-:-:S04]  /*0ca0*/  FFMA R28, R20, UR8, R28 ;  /* 0x00000008141c7c23 */ /* 0x010fc8000800001c */
[----:B--2---:R-:W-:-:S04]  /*0cb0*/  FFMA R28, R21, UR9, R28 ;  /* 0x00000009151c7c23 */ /* 0x004fc8000800001c */
[----:B------:R-:W-:-:S04]  /*0cc0*/  FFMA R28, R22, UR10, R28 ;  /* 0x0000000a161c7c23 */ /* 0x000fc8000800001c */
[----:B------:R-:W-:-:S04]  /*0cd0*/  FFMA R28, R23, UR11, R28 ;  /* 0x0000000b171c7c23 */ /* 0x000fc8000800001c */
[C---:B------:R-:W-:Y:S01]  /*0ce0*/  FFMA R24, R28.reuse, UR29, R24 ;  /* 0x0000001d1c187c23 */ /* 0x040fe20008000018 */
[C---:B------:R-:W-:Y:S01]  /*0cf0*/  FFMA R25, R28.reuse, UR11, R25 ;  /* 0x0000000b1c197c23 */ /* 0x040fe20008000019 */
[C---:B------:R-:W-:Y:S01]  /*0d00*/  FFMA R27, R28.reuse, UR17, R27 ;  /* 0x000000111c1b7c23 */ /* 0x040fe2000800001b */
[----:B------:R-:W-:Y:S02]  /*0d10*/  FFMA R29, R28, UR23, R29 ;  /* 0x000000171c1d7c23 */ /* 0x000fe4000800001d */
[----:B------:R0:W-:Y:S01]  /*0d20*/  STG.E desc[UR4][R6.64+0xc], R24 ;  /* 0x00000c1806007986 */ /* 0x0001e2000c101904 */
[----:B------:R-:W-:-:S03]  /*0d30*/  FFMA R28, R0, UR12, RZ ;  /* 0x0000000c001c7c23 */ /* 0x000fc600080000ff */
[----:B------:R1:W-:Y:S01]  /*0d40*/  STG.E desc[UR4][R6.64], R25 ;  /* 0x0000001906007986 */ /* 0x0003e2000c101904 */
[C---:B------:R-:W-:Y:S01]  /*0d50*/  FFMA R28, R9.reuse, UR13, R28 ;  /* 0x0000000d091c7c23 */ /* 0x040fe2000800001c */
[C---:B0-----:R-:W-:Y:S01]  /*0d60*/  FFMA R24, R0.reuse, UR18, RZ ;  /* 0x0000001200187c23 */ /* 0x041fe200080000ff */
[----:B-1----:R-:W-:Y:S01]  /*0d70*/  FFMA R25, R0, UR24, RZ ;  /* 0x0000001800197c23 */ /* 0x002fe200080000ff */
[C---:B------:R-:W-:Y:S02]  /*0d80*/  FFMA R0, R9.reuse, UR7, R26 ;  /* 0x0000000709007c23 */ /* 0x040fe4000800001a */
[C---:B------:R-:W-:Y:S01]  /*0d90*/  FFMA R26, R9.reuse, UR19, R24 ;  /* 0x00000013091a7c23 */ /* 0x040fe20008000018 */
[----:B------:R-:W-:Y:S01]  /*0da0*/  FFMA R25, R9, UR25, R25 ;  /* 0x0000001909197c23 */ /* 0x000fe20008000019 */
[C---:B------:R-:W-:Y:S02]  /*0db0*/  FFMA R0, R12.reuse, UR8, R0 ;  /* 0x000000080c007c23 */ /* 0x040fe40008000000 */
[C---:B------:R-:W-:Y:S01]  /*0dc0*/  FFMA R24, R12.reuse, UR20, R26 ;  /* 0x000000140c187c23 */ /* 0x040fe2000800001a */
[C---:B------:R-:W-:Y:S01]  /*0dd0*/  FFMA R28, R12.reuse, UR14, R28 ;  /* 0x0000000e0c1c7c23 */ /* 0x040fe2000800001c */
[----:B------:R-:W-:Y:S01]  /*0de0*/  FFMA R26, R12, UR26, R25 ;  /* 0x0000001a0c1a7c23 */ /* 0x000fe20008000019 */
[C---:B------:R-:W-:Y:S01]  /*0df0*/  FFMA R25, R4.reuse, UR12, RZ ;  /* 0x0000000c04197c23 */ /* 0x040fe200080000ff */
[C---:B------:R-:W-:Y:S01]  /*0e00*/  FFMA R12, R4.reuse, UR18, RZ ;  /* 0x00000012040c7c23 */ /* 0x040fe200080000ff */
[----:B------:R-:W-:-:S02]  /*0e10*/  FFMA R4, R4, UR24, RZ ;  /* 0x0000001804047c23 */ /* 0x000fc400080000ff */
[C---:B------:R-:W-:Y:S01]  /*0e20*/  FFMA R25, R19.reuse, UR13, R25 ;  /* 0x0000000d13197c23 */ /* 0x040fe20008000019 */
[C---:B------:R-:W-:Y:S01]  /*0e30*/  FFMA R9, R19.reuse, UR19, R12 ;  /* 0x0000001313097c23 */ /* 0x040fe2000800000c */
[----:B------:R-:W-:Y:S01]  /*0e40*/  FFMA R19, R19, UR25, R4 ;  /* 0x0000001913137c23 */ /* 0x000fe20008000004 */
[C---:B------:R-:W-:Y:S01]  /*0e50*/  FFMA R12, R15.reuse, UR21, R24 ;  /* 0x000000150f0c7c23 */ /* 0x040fe20008000018 */
[C---:B------:R-:W-:Y:S01]  /*0e60*/  FFMA R4, R15.reuse, UR15, R28 ;  /* 0x0000000f0f047c23 */ /* 0x040fe2000800001c */
[C---:B------:R-:W-:Y:S01]  /*0e70*/  FFMA R24, R15.reuse, UR27, R26 ;  /* 0x0000001b0f187c23 */ /* 0x040fe2000800001a */
[C---:B------:R-:W-:Y:S01]  /*0e80*/  FFMA R26, R20.reuse, UR14, R25 ;  /* 0x0000000e141a7c23 */ /* 0x040fe20008000019 */
[C---:B------:R-:W-:Y:S01]  /*0e90*/  FFMA R28, R20.reuse, UR20, R9 ;  /* 0x00000014141c7c23 */ /* 0x040fe20008000009 */
[----:B------:R-:W-:Y:S01]  /*0ea0*/  FFMA R0, R15, UR9, R0 ;  /* 0x000000090f007c23 */ /* 0x000fe20008000000 */
        /* <DEDUP_REMOVED lines=12> */
[----:B------:R0:W-:Y:S01]  /*0f70*/  STG.E desc[UR4][R6.64+0x4], R27 ;  /* 0x0000041b06007986 */ /* 0x0001e2000c101904 */
[----:B------:R-:W-:Y:S01]  /*0f80*/  FFMA R10, R10, UR26, R25 ;  /* 0x0000001a0a0a7c23 */ /* 0x000fe20008000019 */
[C---:B------:R-:W-:Y:S01]  /*0f90*/  FFMA R19, R3.reuse, UR6, RZ ;  /* 0x0000000603137c23 */ /* 0x040fe200080000ff */
[----:B------:R-:W-:Y:S01]  /*0fa0*/  FFMA R25, R3, UR12, RZ ;  /* 0x0000000c03197c23 */ /* 0x000fe200080000ff */
[C---:B------:R-:W-:Y:S01]  /*0fb0*/  FFMA R15, R13.reuse, UR9, R2 ;  /* 0x000000090d0f7c23 */ /* 0x040fe20008000002 */
[C---:B------:R-:W-:Y:S01]  /*0fc0*/  FFMA R9, R13.reuse, UR15, R9 ;  /* 0x0000000f0d097c23 */ /* 0x040fe20008000009 */
[C---:B------:R-:W-:Y:S01]  /*0fd0*/  FFMA R5, R13.reuse, UR21, R5 ;  /* 0x000000150d057c23 */ /* 0x040fe20008000005 */
[----:B------:R-:W-:Y:S01]  /*0fe0*/  FFMA R13, R13, UR27, R10 ;  /* 0x0000001b0d0d7c23 */ /* 0x000fe2000800000a */
[C---:B------:R-:W-:Y:S01]  /*0ff0*/  FFMA R2, R8.reuse, UR7, R19 ;  /* 0x0000000708027c23 */ /* 0x040fe20008000013 */
[C---:B0-----:R-:W-:Y:S01]  /*1000*/  FFMA R27, R3.reuse, UR18, RZ ;  /* 0x00000012031b7c23 */ /* 0x041fe200080000ff */
[----:B------:R-:W-:Y:S01]  /*1010*/  FFMA R3, R3, UR24, RZ ;  /* 0x0000001803037c23 */ /* 0x000fe200080000ff */
[----:B------:R-:W-:-:S02]  /*1020*/  FFMA R10, R8, UR13, R25 ;  /* 0x0000000d080a7c23 */ /* 0x000fc40008000019 */
[C---:B------:R-:W-:Y:S01]  /*1030*/  FFMA R27, R8.reuse, UR19, R27 ;  /* 0x00000013081b7c23 */ /* 0x040fe2000800001b */
[----:B------:R-:W-:Y:S01]  /*1040*/  FFMA R8, R8, UR25, R3 ;  /* 0x0000001908087c23 */ /* 0x000fe20008000003 */
[C---:B------:R-:W-:Y:S02]  /*1050*/  FFMA R25, R11.reuse, UR14, R10 ;  /* 0x0000000e0b197c23 */ /* 0x040fe4000800000a */
        /* <DEDUP_REMOVED lines=9> */
[C---:B------:R-:W-:Y:S01]  /*10f0*/  FFMA R27, R21.reuse, UR15, R26 ;  /* 0x0000000f151b7c23 */ /* 0x040fe2000800001a */
[C---:B------:R-:W-:Y:S01]  /*1100*/  FFMA R17, R21.reuse, UR21, R28 ;  /* 0x0000001515117c23 */ /* 0x040fe2000800001c */
[----:B------:R-:W-:Y:S01]  /*1110*/  FFMA R21, R21, UR27, R20 ;  /* 0x0000001b15157c23 */ /* 0x000fe20008000014 */
[----:B------:R-:W-:Y:S01]  /*1120*/  FFMA R19, R14, UR9, R19 ;  /* 0x000000090e137c23 */ /* 0x000fe20008000013 */
[C---:B------:R-:W-:Y:S01]  /*1130*/  FFMA R8, R22.reuse, UR16, R27 ;  /* 0x0000001016087c23 */ /* 0x040fe2000800001b */
[----:B------:R-:W-:Y:S01]  /*1140*/  FFMA R2, R22, UR22, R17 ;  /* 0x0000001616027c23 */ /* 0x000fe20008000011 */
[----:B------:R-:W-:Y:S01]  /*1150*/  FFMA R3, R14, UR21, R3 ;  /* 0x000000150e037c23 */ /* 0x000fe20008000003 */
[----:B------:R-:W-:Y:S01]  /*1160*/  FFMA R22, R22, UR28, R21 ;  /* 0x0000001c16167c23 */ /* 0x000fe20008000015 */
[C---:B------:R-:W-:Y:S01]  /*1170*/  FFMA R27, R23.reuse, UR17, R8 ;  /* 0x00000011171b7c23 */ /* 0x040fe20008000008 */
        /* <DEDUP_REMOVED lines=22> */
[----:B------:R-:W-:Y:S04]  /*12e0*/  STG.E desc[UR4][R6.64+0x8], R29 ;  /* 0x0000081d06007986 */ /* 0x000fe8000c101904 */
        /* <DEDUP_REMOVED lines=11> */
[----:B------:R-:W-:Y:S01]  /*13a0*/  STG.E desc[UR4][R6.64+0x3c], R25 ;  /* 0x00003c1906007986 */ /* 0x000fe2000c101904 */
[----:B------:R-:W-:Y:S05]  /*13b0*/  EXIT ;  /* 0x000000000000794d */ /* 0x000fea0003800000 */
.L_x_1:
        /* <DEDUP_REMOVED lines=12> */
.L_x_18:


//--------------------- .text._Z9generateMPKfS0_Pf --------------------------
	.section	.text._Z9generateMPKfS0_Pf,"ax",@progbits
	.align	128
        .global         _Z9generateMPKfS0_Pf
        .type           _Z9generateMPKfS0_Pf,@function
        .size           _Z9generateMPKfS0_Pf,(.L_x_19 - _Z9generateMPKfS0_Pf)
        .other          _Z9generateMPKfS0_Pf,@"STO_CUDA_ENTRY STV_DEFAULT"
_Z9generateMPKfS0_Pf:
.text._Z9generateMPKfS0_Pf:
[----:B------:R-:W-:Y:S01]  /*0000*/  LDC R1, c[0x0][0x37c] ;  /* 0x0000df00ff017b82 */ /* 0x000fe20000000800 */
[----:B------:R-:W0:Y:S07]  /*0010*/  S2R R9, SR_TID.X ;  /* 0x0000000000097919 */ /* 0x000e2e0000002100 */
[----:B------:R-:W1:Y:S01]  /*0020*/  LDC.64 R4, c[0x0][0x380] ;  /* 0x0000e000ff047b82 */ /* 0x000e620000000a00 */
[----:B------:R-:W2:Y:S01]  /*0030*/  LDCU.64 UR4, c[0x0][0x358] ;  /* 0x00006b00ff0477ac */ /* 0x000ea20008000a00 */
[----:B------:R-:W0:Y:S01]  /*0040*/  S2R R16, SR_CTAID.Z ;  /* 0x0000000000107919 */ /* 0x000e220000002700 */
[----:B------:R-:W3:Y:S05]  /*0050*/  S2R R14, SR_CTAID.Y ;  /* 0x00000000000e7919 */ /* 0x000eea0000002600 */
[----:B------:R-:W4:Y:S01]  /*0060*/  LDC.64 R6, c[0x0][0x388] ;  /* 0x0000e200ff067b82 */ /* 0x000f220000000a00 */
[----:B------:R-:W5:Y:S01]  /*0070*/  S2R R12, SR_CTAID.X ;  /* 0x00000000000c7919 */ /* 0x000f620000002500 */
[----:B0-----:R-:W-:-:S02]  /*0080*/  IMAD R0, R16, 0x24, R9 ;  /* 0x0000002410007824 */ /* 0x001fc400078e0209 */
[----:B---3--:R-:W-:Y:S02]  /*0090*/  IMAD R9, R14, 0x6c, R9 ;  /* 0x0000006c0e097824 */ /* 0x008fe400078e0209 */
[----:B-----5:R-:W-:Y:S02]  /*00a0*/  IMAD R3, R12, 0xd80, R0 ;  /* 0x00000d800c037824 */ /* 0x020fe400078e0200 */
[----:B-1----:R-:W-:-:S04]  /*00b0*/  IMAD.WIDE.U32 R4, R9, 0x4, R4 ;  /* 0x0000000409047825 */ /* 0x002fc800078e0004 */
[----:B----4-:R-:W-:Y:S01]  /*00c0*/  IMAD.WIDE.U32 R6, R3, 0x4, R6 ;  /* 0x0000000403067825 */ /* 0x010fe200078e0006 */
[----:B--2---:R-:W2:Y:S01]  /*00d0*/  LDG.E R0, desc[UR4][R4.64] ;  /* 0x0000000404007981 */ /* 0x004ea2000c1e1900 */
[----:B------:R-:W0:Y:S03]  /*00e0*/  LDC.64 R2, c[0x0][0x390] ;  /* 0x0000e400ff027b82 */ /* 0x000e260000000a00 */
[----:B------:R-:W2:Y:S04]  /*00f0*/  LDG.E R11, desc[UR4][R6.64] ;  /* 0x00000004060b7981 */ /* 0x000ea8000c1e1900 */
[----:B------:R-:W3:Y:S04]  /*0100*/  LDG.E R13, desc[UR4][R4.64+0x90] ;  /* 0x00009004040d7981 */ /* 0x000ee8000c1e1900 */
[----:B------:R-:W3:Y:S04]  /*0110*/  LDG.E R8, desc[UR4][R6.64+0x1200] ;  /* 0x0012000406087981 */ /* 0x000ee8000c1e1900 */
[----:B------:R-:W4:Y:S04]  /*0120*/  LDG.E R15, desc[UR4][R4.64+0x120] ;  /* 0x00012004040f7981 */ /* 0x000f28000c1e1900 */
[----:B------:R-:W4:Y:S01]  /*0130*/  LDG.E R10, desc[UR4][R6.64+0x2400] ;  /* 0x00240004060a7981 */ /* 0x000f22000c1e1900 */
[----:B------:R-:W-:-:S04]  /*0140*/  IMAD R9, R14, 0x414, R9 ;  /* 0x000004140e097824 */ /* 0x000fc800078e0209 */
[----:B------:R-:W-:-:S04]  /*0150*/  IMAD R9, R12, 0x4800, R9 ;  /* 0x000048000c097824 */ /* 0x000fc800078e0209 */
[----:B------:R-:W-:-:S04]  /*0160*/  IMAD R9, R16, 0x24, R9 ;  /* 0x0000002410097824 */ /* 0x000fc800078e0209 */
[----:B0-----:R-:W-:-:S04]  /*0170*/  IMAD.WIDE.U32 R2, R9, 0x4, R2 ;  /* 0x0000000409027825 */ /* 0x001fc800078e0002 */
[----:B--2---:R-:W-:-:S04]  /*0180*/  FFMA R0, R0, R11, RZ ;  /* 0x0000000b00007223 */ /* 0x004fc800000000ff */
[----:B---3--:R-:W-:-:S04]  /*0190*/  FFMA R0, R13, R8, R0 ;  /* 0x000000080d007223 */ /* 0x008fc80000000000 */
[----:B----4-:R-:W-:-:S05]  /*01a0*/  FFMA R15, R15, R10, R0 ;  /* 0x0000000a0f0f7223 */ /* 0x010fca0000000000 */
[----:B------:R-:W-:Y:S01]  /*01b0*/  STG.E desc[UR4][R2.64], R15 ;  /* 0x0000000f02007986 */ /* 0x000fe2000c101904 */
[----:B------:R-:W-:Y:S05]  /*01c0*/  EXIT ;  /* 0x000000000000794d */ /* 0x000fea0003800000 */
.L_x_2:
        /* <DEDUP_REMOVED lines=11> */
.L_x_19:


//--------------------- .text._Z9generateVPKfPf   --------------------------
	.section	.text._Z9generateVPKfPf,"ax",@progbits
	.align	128
        .global         _Z9generateVPKfPf
        .type           _Z9generateVPKfPf,@function
        .size           _Z9generateVPKfPf,(.L_x_20 - _Z9generateVPKfPf)
        .other          _Z9generateVPKfPf,@"STO_CUDA_ENTRY STV_DEFAULT"
_Z9generateVPKfPf:
.text._Z9generateVPKfPf:
[----:B------:R-:W-:Y:S01]  /*0000*/  LDC R1, c[0x0][0x37c] ;  /* 0x0000df00ff017b82 */ /* 0x000fe20000000800 */
[----:B------:R-:W0:Y:S07]  /*0010*/  S2R R3, SR_TID.X ;  /* 0x0000000000037919 */ /* 0x000e2e0000002100 */
[----:B------:R-:W0:Y:S08]  /*0020*/  S2UR UR13, SR_CTAID.Z ;  /* 0x00000000000d79c3 */ /* 0x000e300000002700 */
[----:B------:R-:W0:Y:S02]  /*0030*/  LDC R4, c[0x0][0x360] ;  /* 0x0000d800ff047b82 */ /* 0x000e240000000800 */
[----:B0-----:R-:W-:-:S05]  /*0040*/  IMAD R4, R4, UR13, R3 ;  /* 0x0000000d04047c24 */ /* 0x001fca000f8e0203 */
[----:B------:R-:W-:-:S13]  /*0050*/  ISETP.GT.U32.AND P0, PT, R4, 0x1f, PT ;  /* 0x0000001f0400780c */ /* 0x000fda0003f04070 */
[----:B------:R-:W-:Y:S05]  /*0060*/  @P0 EXIT ;  /* 0x000000000000094d */ /* 0x000fea0003800000 */
[----:B------:R-:W-:Y:S01]  /*0070*/  S2UR UR4, SR_CTAID.Y ;  /* 0x00000000000479c3 */ /* 0x000fe20000002600 */
[----:B------:R-:W0:Y:S07]  /*0080*/  LDCU.64 UR14, c[0x0][0x358] ;  /* 0x00006b00ff0e77ac */ /* 0x000e2e0008000a00 */
[----:B------:R-:W1:Y:S08]  /*0090*/  S2UR UR5, SR_CTAID.X ;  /* 0x00000000000579c3 */ /* 0x000e700000002500 */
[----:B------:R-:W2:Y:S01]  /*00a0*/  LDC.64 R8, c[0x0][0x380] ;  /* 0x0000e000ff087b82 */ /* 0x000ea20000000a00 */
[----:B------:R-:W-:Y:S01]  /*00b0*/  ISETP.NE.AND P0, PT, R4, 0x1f, PT ;  /* 0x0000001f0400780c */ /* 0x000fe20003f05270 */
[----:B------:R-:W-:Y:S01]  /*00c0*/  UMOV UR6, URZ ;  /* 0x000000ff00067c82 */ /* 0x000fe20008000000 */
[----:B------:R-:W-:Y:S01]  /*00d0*/  UMOV UR7, URZ ;  /* 0x000000ff00077c82 */ /* 0x000fe20008000000 */
[----:B------:R-:W-:Y:S01]  /*00e0*/  UMOV UR8, URZ ;  /* 0x000000ff00087c82 */ /* 0x000fe20008000000 */
[----:B------:R-:W-:Y:S01]  /*00f0*/  UMOV UR9, URZ ;  /* 0x000000ff00097c82 */ /* 0x000fe20008000000 */
[----:B------:R-:W-:Y:S01]  /*0100*/  UMOV UR10, URZ ;  /* 0x000000ff000a7c82 */ /* 0x000fe20008000000 */
[----:B------:R-:W-:Y:S01]  /*0110*/  UMOV UR11, URZ ;  /* 0x000000ff000b7c82 */ /* 0x000fe20008000000 */
[----:B------:R-:W3:Y:S01]  /*0120*/  LDC.64 R30, c[0x3][0xa8] ;  /* 0x00c02a00ff1e7b82 */ /* 0x000ee20000000a00 */
[----:B------:R-:W4:Y:S01]  /*0130*/  LDCU.64 UR34, c[0x3][0x70] ;  /* 0x00c00e00ff2277ac */ /* 0x000f220008000a00 */
[----:B------:R-:W-:-:S02]  /*0140*/  HFMA2 R24, -RZ, RZ, 0, 0 ;  /* 0x00000000ff187431 */ /* 0x000fc400000001ff */
[----:B------:R-:W-:Y:S01]  /*0150*/  HFMA2 R44, -RZ, RZ, 0, 0 ;  /* 0x00000000ff2c7431 */ /* 0x000fe200000001ff */
[----:B------:R-:W0:Y:S01]  /*0160*/  LDCU.128 UR28, c[0x3][0x60] ;  /* 0x00c00c00ff1c77ac */ /* 0x000e220008000c00 */
[----:B-1----:R-:W-:Y:S01]  /*0170*/  UIMAD UR12, UR5, 0x3, UR4 ;  /* 0x00000003050c78a4 */ /* 0x002fe2000f8e0204 */
[----:B------:R-:W-:Y:S01]  /*0180*/  HFMA2 R50, -RZ, RZ, 0, 0 ;  /* 0x00000000ff327431 */ /* 0x000fe200000001ff */
[----:B------:R-:W1:Y:S04]  /*0190*/  LDCU.128 UR36, c[0x3][0x80] ;  /* 0x00c01000ff2477ac */ /* 0x000e680008000c00 */
[----:B------:R-:W-:Y:S01]  /*01a0*/  MOV R3, UR12 ;  /* 0x0000000c00037c02 */ /* 0x000fe20008000f00 */
[----:B------:R-:W0:Y:S03]  /*01b0*/  LDCU.128 UR24, c[0x3][0x90] ;  /* 0x00c01200ff1877ac */ /* 0x000e260008000c00 */
[----:B------:R-:W-:Y:S01]  /*01c0*/  LEA R3, R3, R4, 0xc ;  /* 0x0000000403037211 */ /* 0x000fe200078e60ff */
[----:B------:R-:W0:Y:S03]  /*01d0*/  LDCU.128 UR20, c[0x3][0xc0] ;  /* 0x00c01800ff1477ac */ /* 0x000e260008000c00 */
[----:B------:R-:W-:Y:S01]  /*01e0*/  SHF.L.U32 R3, R3, 0x2, RZ ;  /* 0x0000000203037819 */ /* 0x000fe200000006ff */
[----:B------:R-:W0:Y:S04]  /*01f0*/  LDCU.64 UR32, c[0x3][0x48] ;  /* 0x00c00900ff2077ac */ /* 0x000e280008000a00 */
[----:B--2---:R-:W-:Y:S01]  /*0200*/  IMAD.WIDE.U32 R8, R3, 0x4, R8 ;  /* 0x0000000403087825 */ /* 0x004fe200078e0008 */
[----:B------:R-:W2:Y:S01]  /*0210*/  LDCU.128 UR16, c[0x3][0x50] ;  /* 0x00c00a00ff1077ac */ /* 0x000ea20008000c00 */
[----:B------:R-:W4:Y:S03]  /*0220*/  LDC.64 R2, c[0x3][0x78] ;  /* 0x00c01e00ff027b82 */ /* 0x000f260000000a00 */
[----:B0-----:R-:W4:Y:S04]  /*0230*/  LDG.E R45, desc[UR14][R8.64] ;  /* 0x0000000e082d7981 */ /* 0x001f28000c1e1900 */
[----:B------:R-:W3:Y:S04]  /*0240*/  LDG.E R43, desc[UR14][R8.64+0x4] ;  /* 0x0000040e082b7981 */ /* 0x000ee8000c1e1900 */
[----:B------:R-:W2:Y:S04]  /*0250*/  LDG.E R41, desc[UR14][R8.64+0x8] ;  /* 0x0000080e08297981 */ /* 0x000ea8000c1e1900 */
[----:B------:R-:W2:Y:S04]  /*0260*/  LDG.E R35, desc[UR14][R8.64+0xc] ;  /* 0x00000c0e08237981 */ /* 0x000ea8000c1e1900 */
[----:B------:R-:W2:Y:S04]  /*0270*/  LDG.E R42, desc[UR14][R8.64+0x200] ;  /* 0x0002000e082a7981 */ /* 0x000ea8000c1e1900 */
[----:B------:R-:W2:Y:S04]  /*0280*/  LDG.E R48, desc[UR14][R8.64+0x204] ;  /* 0x0002040e08307981 */ /* 0x000ea8000c1e1900 */
[----:B------:R-:W2:Y:S04]  /*0290*/  LDG.E R40, desc[UR14][R8.64+0x208] ;  /* 0x0002080e08287981 */ /* 0x000ea8000c1e1900 */
[----:B------:R-:W2:Y:S04]  /*02a0*/  LDG.E R34, desc[UR14][R8.64+0x20c] ;  /* 0x00020c0e08227981 */ /* 0x000ea8000c1e1900 */
[----:B------:R0:W5:Y:S04]  /*02b0*/  LDG.E R0, desc[UR14][R8.64+0x800] ;  /* 0x0008000e08007981 */ /* 0x000168000c1e1900 */
        /* <DEDUP_REMOVED lines=14> */
[----:B------:R0:W5:Y:S01]  /*03a0*/  LDG.E R32, desc[UR14][R8.64+0xa0c] ;  /* 0x000a0c0e08207981 */ /* 0x000162000c1e1900 */
[----:B------:R-:W-:Y:S01]  /*03b0*/  UMOV UR4, URZ ;  /* 0x000000ff00047c82 */ /* 0x000fe20008000000 */
[----:B------:R-:W-:Y:S01]  /*03c0*/  UMOV UR5, URZ ;  /* 0x000000ff00057c82 */ /* 0x000fe20008000000 */
[----:B------:R-:W-:Y:S01]  /*03d0*/  BSSY.RECONVERGENT B0, `(.L_x_3) ;  /* 0x0000029000007945 */ /* 0x000fe20003800200 */
[----:B------:R-:W-:-:S02]  /*03e0*/  CS2R R18, SRZ ;  /* 0x0000000000127805 */ /* 0x000fc4000001ff00 */
[----:B------:R-:W-:Y:S02]  /*03f0*/  CS2R R22, SRZ ;  /* 0x0000000000167805 */ /* 0x000fe4000001ff00 */
[----:B------:R-:W-:Y:S02]  /*0400*/  MOV R12, RZ ;  /* 0x000000ff000c7202 */ /* 0x000fe40000000f00 */
[----:B------:R-:W-:Y:S02]  /*0410*/  CS2R R16, SRZ ;  /* 0x0000000000107805 */ /* 0x000fe4000001ff00 */
[----:B------:R-:W-:Y:S02]  /*0420*/  CS2R R20, SRZ ;  /* 0x0000000000147805 */ /* 0x000fe4000001ff00 */
[----:B------:R-:W-:Y:S02]  /*0430*/  CS2R R14, SRZ ;  /* 0x00000000000e7805 */ /* 0x000fe4000001ff00 */
[----:B------:R-:W-:Y:S01]  /*0440*/  MOV R46, RZ ;  /* 0x000000ff002e7202 */ /* 0x000fe20000000f00 */
[-C--:B----4-:R-:W-:Y:S01]  /*0450*/  FFMA R29, R45, R2.reuse, UR4 ;  /* 0x000000042d1d7e23 */ /* 0x090fe20008000002 */
[-C--:B---3--:R-:W-:Y:S01]  /*0460*/  FFMA R47, R43, R2.reuse, UR5 ;  /* 0x000000052b2f7e23 */ /* 0x088fe20008000002 */
[-C--:B--2---:R-:W-:Y:S01]  /*0470*/  FFMA R49, R41, R2.reuse, UR6 ;  /* 0x0000000629317e23 */ /* 0x084fe20008000002 */
[----:B------:R-:W-:Y:S01]  /*0480*/  FFMA R51, R35, R2, UR7 ;  /* 0x0000000723337e23 */ /* 0x000fe20008000002 */
[-C--:B------:R-:W-:Y:S01]  /*0490*/  FFMA R4, R42, R3.reuse, R29 ;  /* 0x000000032a047223 */ /* 0x080fe2000000001d */
[-C--:B------:R-:W-:Y:S01]  /*04a0*/  FFMA R10, R48, R3.reuse, R47 ;  /* 0x00000003300a7223 */ /* 0x080fe2000000002f */
[-C--:B------:R-:W-:Y:S01]  /*04b0*/  FFMA R38, R40, R3.reuse, R49 ;  /* 0x0000000328267223 */ /* 0x080fe20000000031 */
[----:B------:R-:W-:Y:S01]  /*04c0*/  FFMA R29, R34, R3, R51 ;  /* 0x00000003221d7223 */ /* 0x000fe20000000033 */
[----:B01----:R-:W-:Y:S06]  /*04d0*/  @!P0 BRA `(.L_x_4) ;  /* 0x0000000000608947 */ /* 0x003fec0003800000 */
[----:B------:R-:W2:Y:S04]  /*04e0*/  LDG.E R49, desc[UR14][R8.64+0x10] ;  /* 0x0000100e08317981 */ /* 0x000ea8000c1e1900 */
[----:B------:R-:W3:Y:S04]  /*04f0*/  LDG.E R52, desc[UR14][R8.64+0x210] ;  /* 0x0002100e08347981 */ /* 0x000ee8000c1e1900 */
[----:B------:R-:W4:Y:S04]  /*0500*/  LDG.E R53, desc[UR14][R8.64+0x14] ;  /* 0x0000140e08357981 */ /* 0x000f28000c1e1900 */
[----:B------:R-:W4:Y:S04]  /*0510*/  LDG.E R47, desc[UR14][R8.64+0x214] ;  /* 0x0002140e082f7981 */ /* 0x000f28000c1e1900 */
[----:B------:R-:W4:Y:S04]  /*0520*/  LDG.E R55, desc[UR14][R8.64+0x610] ;  /* 0x0006100e08377981 */ /* 0x000f28000c1e1900 */
[----:B------:R-:W4:Y:S01]  /*0530*/  LDG.E R56, desc[UR14][R8.64+0x810] ;  /* 0x0008100e08387981 */ /* 0x000f22000c1e1900 */
[----:B--2---:R-:W-:-:S03]  /*0540*/  FFMA R51, R49, UR32, R24 ;  /* 0x0000002031337c23 */ /* 0x004fc60008000018 */
[----:B------:R-:W2:Y:S04]  /*0550*/  LDG.E R49, desc[UR14][R8.64+0x410] ;  /* 0x0004100e08317981 */ /* 0x000ea8000c1e1900 */
[----:B------:R-:W2:Y:S01]  /*0560*/  LDG.E R24, desc[UR14][R8.64+0x414] ;  /* 0x0004140e08187981 */ /* 0x000ea2000c1e1900 */
[----:B---3--:R-:W-:-:S03]  /*0570*/  FFMA R58, R52, UR33, R51 ;  /* 0x00000021343a7c23 */ /* 0x008fc60008000033 */
[----:B------:R-:W3:Y:S01]  /*0580*/  LDG.E R51, desc[UR14][R8.64+0x614] ;  /* 0x0006140e08337981 */ /* 0x000ee2000c1e1900 */
[----:B----4-:R-:W-:-:S03]  /*0590*/  FFMA R60, R53, UR32, R18 ;  /* 0x00000020353c7c23 */ /* 0x010fc60008000012 */
[----:B------:R-:W4:Y:S04]  /*05a0*/  LDG.E R53, desc[UR14][R8.64+0x814] ;  /* 0x0008140e08357981 */ /* 0x000f28000c1e1900 */
[----:B------:R-:W4:Y:S04]  /*05b0*/  LDG.E R52, desc[UR14][R8.64+0xa10] ;  /* 0x000a100e08347981 */ /* 0x000f28000c1e1900 */
[----:B------:R-:W4:Y:S01]  /*05c0*/  LDG.E R18, desc[UR14][R8.64+0xa14] ;  /* 0x000a140e08127981 */ /* 0x000f22000c1e1900 */
[----:B------:R-:W-:Y:S01]  /*05d0*/  FFMA R47, R47, UR33, R60 ;  /* 0x000000212f2f7c23 */ /* 0x000fe2000800003c */
[----:B--2---:R-:W-:-:S03]  /*05e0*/  FFMA R58, R49, UR16, R58 ;  /* 0x00000010313a7c23 */ /* 0x004fc6000800003a */
[----:B------:R-:W-:Y:S01]  /*05f0*/  FFMA R24, R24, UR16, R47 ;  /* 0x0000001018187c23 */ /* 0x000fe2000800002f */
[----:B------:R-:W-:-:S03]  /*0600*/  FFMA R55, R55, UR17, R58 ;  /* 0x0000001137377c23 */ /* 0x000fc6000800003a */
[----:B---3--:R-:W-:Y:S01]  /*0610*/  FFMA R24, R51, UR17, R24 ;  /* 0x0000001133187c23 */ /* 0x008fe20008000018 */
[----:B------:R-:W-:-:S03]  /*0620*/  FFMA R55, R56, UR18, R55 ;  /* 0x0000001238377c23 */ /* 0x000fc60008000037 */
[----:B----4-:R-:W-:Y:S01]  /*0630*/  FFMA R53, R53, UR18, R24 ;  /* 0x0000001235357c23 */ /* 0x010fe20008000018 */
[----:B------:R-:W-:-:S03]  /*0640*/  FFMA R24, R52, UR19, R55 ;  /* 0x0000001334187c23 */ /* 0x000fc60008000037 */
[----:B------:R-:W-:-:S07]  /*0650*/  FFMA R18, R18, UR19, R53 ;  /* 0x0000001312127c23 */ /* 0x000fce0008000035 */
.L_x_4:
[----:B------:R-:W-:Y:S05]  /*0660*/  BSYNC.RECONVERGENT B0 ;  /* 0x0000000000007941 */ /* 0x000fea0003800200 */
.L_x_3:
[----:B------:R-:W-:Y:S04]  /*0670*/  BSSY.RECONVERGENT B0, `(.L_x_5) ;  /* 0x000001a000007945 */ /* 0x000fe80003800200 */
[----:B------:R-:W-:Y:S05]  /*0680*/  @!P0 BRA `(.L_x_6) ;  /* 0x0000000000608947 */ /* 0x000fea0003800000 */
[----:B------:R-:W2:Y:S04]  /*0690*/  LDG.E R47, desc[UR14][R8.64+0x10] ;  /* 0x0000100e082f7981 */ /* 0x000ea8000c1e1900 */
[----:B------:R-:W3:Y:S04]  /*06a0*/  LDG.E R57, desc[UR14][R8.64+0x210] ;  /* 0x0002100e08397981 */ /* 0x000ee8000c1e1900 */
[----:B------:R-:W4:Y:S04]  /*06b0*/  LDG.E R59, desc[UR14][R8.64+0x14] ;  /* 0x0000140e083b7981 */ /* 0x000f28000c1e1900 */
[----:B------:R-:W4:Y:S04]  /*06c0*/  LDG.E R55, desc[UR14][R8.64+0x214] ;  /* 0x0002140e08377981 */ /* 0x000f28000c1e1900 */
[----:B------:R-:W4:Y:S04]  /*06d0*/  LDG.E R56, desc[UR14][R8.64+0x410] ;  /* 0x0004100e08387981 */ /* 0x000f28000c1e1900 */
[----:B------:R-:W4:Y:S04]  /*06e0*/  LDG.E R51, desc[UR14][R8.64+0x414] ;  /* 0x0004140e08337981 */ /* 0x000f28000c1e1900 */
[----:B------:R-:W4:Y:S04]  /*06f0*/  LDG.E R53, desc[UR14][R8.64+0x610] ;  /* 0x0006100e08357981 */ /* 0x000f28000c1e1900 */
[----:B------:R-:W4:Y:S04]  /*0700*/  LDG.E R49, desc[UR14][R8.64+0x614] ;  /* 0x0006140e08317981 */ /* 0x000f28000c1e1900 */
[----:B------:R-:W4:Y:S01]  /*0710*/  LDG.E R52, desc[UR14][R8.64+0x810] ;  /* 0x0008100e08347981 */ /* 0x000f22000c1e1900 */
[----:B--2---:R-:W-:-:S03]  /*0720*/  FFMA R22, R47, UR28, R22 ;  /* 0x0000001c2f167c23 */ /* 0x004fc60008000016 */
[----:B------:R-:W2:Y:S01]  /*0730*/  LDG.E R47, desc[UR14][R8.64+0x814] ;  /* 0x0008140e082f7981 */ /* 0x000ea2000c1e1900 */
[----:B---3--:R-:W-:-:S03]  /*0740*/  FFMA R57, R57, UR29, R22 ;  /* 0x0000001d39397c23 */ /* 0x008fc60008000016 */
[----:B------:R-:W3:Y:S01]  /*0750*/  LDG.E R22, desc[UR14][R8.64+0xa10] ;  /* 0x000a100e08167981 */ /* 0x000ee2000c1e1900 */
[----:B----4-:R-:W-:-:S03]  /*0760*/  FFMA R58, R59, UR28, R12 ;  /* 0x0000001c3b3a7c23 */ /* 0x010fc6000800000c */
[----:B------:R-:W4:Y:S01]  /*0770*/  LDG.E R12, desc[UR14][R8.64+0xa14] ;  /* 0x000a140e080c7981 */ /* 0x000f22000c1e1900 */
[----:B------:R-:W-:Y:S01]  /*0780*/  FFMA R58, R55, UR29, R58 ;  /* 0x0000001d373a7c23 */ /* 0x000fe2000800003a */
[----:B------:R-:W-:-:S03]  /*0790*/  FFMA R56, R56, UR30, R57 ;  /* 0x0000001e38387c23 */ /* 0x000fc60008000039 */
[----:B------:R-:W-:Y:S01]  /*07a0*/  FFMA R58, R51, UR30, R58 ;  /* 0x0000001e333a7c23 */ /* 0x000fe2000800003a */
[----:B------:R-:W-:-:S03]  /*07b0*/  FFMA R53, R53, UR31, R56 ;  /* 0x0000001f35357c23 */ /* 0x000fc60008000038 */
[----:B------:R-:W-:Y:S01]  /*07c0*/  FFMA R58, R49, UR31, R58 ;  /* 0x0000001f313a7c23 */ /* 0x000fe2000800003a */
[----:B------:R-:W-:-:S03]  /*07d0*/  FFMA R53, R52, UR34, R53 ;  /* 0x0000002234357c23 */ /* 0x000fc60008000035 */
[----:B--2---:R-:W-:Y:S01]  /*07e0*/  FFMA R47, R47, UR34, R58 ;  /* 0x000000222f2f7c23 */ /* 0x004fe2000800003a */
[----:B---3--:R-:W-:-:S03]  /*07f0*/  FFMA R22, R22, UR35, R53 ;  /* 0x0000002316167c23 */ /* 0x008fc60008000035 */
[----:B----4-:R-:W-:-:S07]  /*0800*/  FFMA R12, R12, UR35, R47 ;  /* 0x000000230c0c7c23 */ /* 0x010fce000800002f */
.L_x_6:
[----:B------:R-:W-:Y:S05]  /*0810*/  BSYNC.RECONVERGENT B0 ;  /* 0x0000000000007941 */ /* 0x000fea0003800200 */
.L_x_5:
[----:B-----5:R-:W-:Y:S01]  /*0820*/  FFMA R49, R11, UR36, R10 ;  /* 0x000000240b317c23 */ /* 0x020fe2000800000a */
[----:B------:R-:W-:Y:S01]  /*0830*/  FFMA R47, R39, UR36, R4 ;  /* 0x00000024272f7c23 */ /* 0x000fe20008000004 */
        /* <DEDUP_REMOVED lines=10> */
[----:B------:R-:W-:Y:S01]  /*08e0*/  BSSY.RECONVERGENT B0, `(.L_x_7) ;  /* 0x000001e000007945 */ /* 0x000fe20003800200 */
[----:B------:R-:W-:Y:S01]  /*08f0*/  FFMA R38, R54, UR39, R29 ;  /* 0x0000002736267c23 */ /* 0x000fe2000800001d */
[----:B------:R-:W-:Y:S01]  /*0900*/  FFMA R29, R25, UR39, R10 ;  /* 0x00000027191d7c23 */ /* 0x000fe2000800000a */
[----:B------:R-:W-:Y:S01]  /*0910*/  FFMA R4, R7, UR39, R4 ;  /* 0x0000002707047c23 */ /* 0x000fe20008000004 */
[----:B------:R-:W-:Y:S01]  /*0920*/  FFMA R10, R32, UR39, R47 ;  /* 0x00000027200a7c23 */ /* 0x000fe2000800002f */
[----:B------:R-:W-:Y:S06]  /*0930*/  @!P0 BRA `(.L_x_8) ;  /* 0x0000000000608947 */ /* 0x000fec0003800000 */
[----:B------:R-:W2:Y:S04]  /*0940*/  LDG.E R58, desc[UR14][R8.64+0x10] ;  /* 0x0000100e083a7981 */ /* 0x000ea8000c1e1900 */
[----:B------:R-:W3:Y:S04]  /*0950*/  LDG.E R60, desc[UR14][R8.64+0x14] ;  /* 0x0000140e083c7981 */ /* 0x000ee8000c1e1900 */
[----:B------:R-:W4:Y:S04]  /*0960*/  LDG.E R56, desc[UR14][R8.64+0x210] ;  /* 0x0002100e08387981 */ /* 0x000f28000c1e1900 */
[----:B------:R-:W5:Y:S04]  /*0970*/  LDG.E R52, desc[UR14][R8.64+0x214] ;  /* 0x0002140e08347981 */ /* 0x000f68000c1e1900 */
[----:B------:R-:W5:Y:S04]  /*0980*/  LDG.E R49, desc[UR14][R8.64+0x410] ;  /* 0x0004100e08317981 */ /* 0x000f68000c1e1900 */
[----:B------:R-:W5:Y:S04]  /*0990*/  LDG.E R47, desc[UR14][R8.64+0x414] ;  /* 0x0004140e082f7981 */ /* 0x000f68000c1e1900 */
[----:B------:R-:W5:Y:S04]  /*09a0*/  LDG.E R55, desc[UR14][R8.64+0x610] ;  /* 0x0006100e08377981 */ /* 0x000f68000c1e1900 */
[----:B------:R-:W5:Y:S04]  /*09b0*/  LDG.E R53, desc[UR14][R8.64+0x614] ;  /* 0x0006140e08357981 */ /* 0x000f68000c1e1900 */
[----:B------:R-:W5:Y:S01]  /*09c0*/  LDG.E R51, desc[UR14][R8.64+0x810] ;  /* 0x0008100e08337981 */ /* 0x000f62000c1e1900 */
[----:B--2---:R-:W-:-:S03]  /*09d0*/  FFMA R57, R58, R2, R23 ;  /* 0x000000023a397223 */ /* 0x004fc60000000017 */
[----:B------:R-:W2:Y:S01]  /*09e0*/  LDG.E R23, desc[UR14][R8.64+0xa10] ;  /* 0x000a100e08177981 */ /* 0x000ea2000c1e1900 */
[----:B---3--:R-:W-:-:S03]  /*09f0*/  FFMA R59, R60, R2, R17 ;  /* 0x000000023c3b7223 */ /* 0x008fc60000000011 */
[----:B------:R-:W3:Y:S04]  /*0a00*/  LDG.E R2, desc[UR14][R8.64+0x814] ;  /* 0x0008140e08027981 */ /* 0x000ee8000c1e1900 */
[----:B------:R-:W3:Y:S01]  /*0a10*/  LDG.E R17, desc[UR14][R8.64+0xa14] ;  /* 0x000a140e08117981 */ /* 0x000ee2000c1e1900 */
[-C--:B----4-:R-:W-:Y:S01]  /*0a20*/  FFMA R56, R56, R3.reuse, R57 ;  /* 0x0000000338387223 */ /* 0x090fe20000000039 */
[----:B-----5:R-:W-:-:S03]  /*0a30*/  FFMA R52, R52, R3, R59 ;  /* 0x0000000334347223 */ /* 0x020fc6000000003b */
[----:B------:R-:W-:Y:S01]  /*0a40*/  FFMA R56, R49, UR36, R56 ;  /* 0x0000002431387c23 */ /* 0x000fe20008000038 */
[----:B------:R-:W-:-:S03]  /*0a50*/  FFMA R52, R47, UR36, R52 ;  /* 0x000000242f347c23 */ /* 0x000fc60008000034 */
[----:B------:R-:W-:Y:S01]  /*0a60*/  FFMA R56, R55, UR37, R56 ;  /* 0x0000002537387c23 */ /* 0x000fe20008000038 */
[----:B------:R-:W-:-:S03]  /*0a70*/  FFMA R53, R53, UR37, R52 ;  /* 0x0000002535357c23 */ /* 0x000fc60008000034 */
[----:B------:R-:W-:-:S04]  /*0a80*/  FFMA R56, R51, UR38, R56 ;  /* 0x0000002633387c23 */ /* 0x000fc80008000038 */
[----:B--2---:R-:W-:Y:S01]  /*0a90*/  FFMA R23, R23, UR39, R56 ;  /* 0x0000002717177c23 */ /* 0x004fe20008000038 */
[----:B---3--:R-:W-:-:S04]  /*0aa0*/  FFMA R2, R2, UR38, R53 ;  /* 0x0000002602027c23 */ /* 0x008fc80008000035 */
[----:B------:R-:W-:-:S07]  /*0ab0*/  FFMA R17, R17, UR39, R2 ;  /* 0x0000002711117c23 */ /* 0x000fce0008000002 */
.L_x_8:
[----:B------:R-:W-:Y:S05]  /*0ac0*/  BSYNC.RECONVERGENT B0 ;  /* 0x0000000000007941 */ /* 0x000fea0003800200 */
.L_x_7:
[C---:B------:R-:W-:Y:S01]  /*0ad0*/  FFMA R3, R45.reuse, UR24, R44 ;  /* 0x000000182d037c23 */ /* 0x040fe2000800002c */
[C---:B------:R-:W-:Y:S01]  /*0ae0*/  FFMA R49, R45.reuse, UR20, R46 ;  /* 0x000000142d317c23 */ /* 0x040fe2000800002e */
[C---:B------:R-:W-:Y:S01]  /*0af0*/  FFMA R51, R45.reuse, UR28, R50 ;  /* 0x0000001c2d337c23 */ /* 0x040fe20008000032 */
[C---:B------:R-:W-:Y:S01]  /*0b00*/  FFMA R47, R45.reuse, UR32, RZ ;  /* 0x000000202d2f7c23 */ /* 0x040fe200080000ff */
[-C--:B------:R-:W-:Y:S01]  /*0b10*/  FFMA R58, R45, R30.reuse, UR8 ;  /* 0x000000082d3a7e23 */ /* 0x080fe2000800001e */
[C---:B------:R-:W-:Y:S01]  /*0b20*/  FFMA R45, R42.reuse, UR25, R3 ;  /* 0x000000192a2d7c23 */ /* 0x040fe20008000003 */
[C---:B------:R-:W-:Y:S01]  /*0b30*/  FFMA R49, R42.reuse, UR21, R49 ;  /* 0x000000152a317c23 */ /* 0x040fe20008000031 */
[C---:B------:R-:W-:Y:S01]  /*0b40*/  FFMA R3, R42.reuse, UR33, R47 ;  /* 0x000000212a037c23 */ /* 0x040fe2000800002f */
[C---:B------:R-:W-:Y:S01]  /*0b50*/  FFMA R60, R42.reuse, UR29, R51 ;  /* 0x0000001d2a3c7c23 */ /* 0x040fe20008000033 */
[-C--:B------:R-:W-:Y:S01]  /*0b60*/  FFMA R58, R42, R31.reuse, R58 ;  /* 0x0000001f2a3a7223 */ /* 0x080fe2000000003a */
[----:B------:R-:W0:Y:S01]  /*0b70*/  LDCU.128 UR36, c[0x3][0xb0] ;  /* 0x00c01600ff2477ac */ /* 0x000e220008000c00 */
[----:B------:R-:W-:Y:S01]  /*0b80*/  HFMA2 R44, -RZ, RZ, 0, 0 ;  /* 0x00000000ff2c7431 */ /* 0x000fe200000001ff */
[----:B------:R-:W-:Y:S01]  /*0b90*/  MOV R50, RZ ;  /* 0x000000ff00327202 */ /* 0x000fe20000000f00 */
[----:B------:R-:W-:Y:S01]  /*0ba0*/  HFMA2 R42, -RZ, RZ, 0, 0 ;  /* 0x00000000ff2a7431 */ /* 0x000fe200000001ff */
[----:B------:R-:W-:Y:S01]  /*0bb0*/  MOV R52, RZ ;  /* 0x000000ff00347202 */ /* 0x000fe20000000f00 */
[----:B------:R-:W-:Y:S01]  /*0bc0*/  HFMA2 R2, -RZ, RZ, 0, 0 ;  /* 0x00000000ff027431 */ /* 0x000fe200000001ff */
[----:B------:R-:W-:Y:S01]  /*0bd0*/  MOV R46, RZ ;  /* 0x000000ff002e7202 */ /* 0x000fe20000000f00 */
[C---:B------:R-:W-:Y:S01]  /*0be0*/  FFMA R51, R43.reuse, UR20, R50 ;  /* 0x000000142b337c23 */ /* 0x040fe20008000032 */
[C---:B------:R-:W-:Y:S01]  /*0bf0*/  FFMA R53, R43.reuse, UR32, RZ ;  /* 0x000000202b357c23 */ /* 0x040fe200080000ff */
[C---:B------:R-:W-:Y:S01]  /*0c00*/  FFMA R55, R43.reuse, UR28, R52 ;  /* 0x0000001c2b377c23 */ /* 0x040fe20008000034 */
[----:B------:R-:W1:Y:S01]  /*0c10*/  LDCU.64 UR6, c[0x3][0xd0] ;  /* 0x00c01a00ff0677ac */ /* 0x000e620008000a00 */
[C---:B------:R-:W-:Y:S01]  /*0c20*/  FFMA R47, R43.reuse, UR24, R46 ;  /* 0x000000182b2f7c23 */ /* 0x040fe2000800002e */
[-C--:B------:R-:W-:Y:S01]  /*0c30*/  FFMA R50, R43, R30.reuse, UR9 ;  /* 0x000000092b327e23 */ /* 0x080fe2000800001e */
[C---:B------:R-:W-:Y:S01]  /*0c40*/  FFMA R56, R48.reuse, UR21, R51 ;  /* 0x0000001530387c23 */ /* 0x040fe20008000033 */
[----:B------:R-:W2:Y:S01]  /*0c50*/  LDCU.64 UR4, c[0x3][0xa0] ;  /* 0x00c01400ff0477ac */ /* 0x000ea20008000a00 */
[C---:B------:R-:W-:Y:S01]  /*0c60*/  FFMA R52, R48.reuse, UR33, R53 ;  /* 0x0000002130347c23 */ /* 0x040fe20008000035 */
[C---:B------:R-:W-:Y:S01]  /*0c70*/  FFMA R46, R48.reuse, UR29, R55 ;  /* 0x0000001d302e7c23 */ /* 0x040fe20008000037 */
[C---:B------:R-:W-:Y:S01]  /*0c80*/  FFMA R43, R41.reuse, UR24, R44 ;  /* 0x00000018292b7c23 */ /* 0x040fe2000800002c */
[C---:B------:R-:W-:Y:S01]  /*0c90*/  FFMA R51, R41.reuse, UR20, R42 ;  /* 0x0000001429337c23 */ /* 0x040fe2000800002a */
[C---:B------:R-:W-:Y:S01]  /*0ca0*/  FFMA R55, R41.reuse, UR28, R2 ;  /* 0x0000001c29377c23 */ /* 0x040fe20008000002 */
[C---:B------:R-:W-:Y:S01]  /*0cb0*/  FFMA R53, R41.reuse, UR32, RZ ;  /* 0x0000002029357c23 */ /* 0x040fe200080000ff */
[-C--:B------:R-:W-:Y:S01]  /*0cc0*/  FFMA R41, R41, R30.reuse, UR10 ;  /* 0x0000000a29297e23 */ /* 0x080fe2000800001e */
[C---:B------:R-:W-:Y:S01]  /*0cd0*/  FFMA R47, R48.reuse, UR25, R47 ;  /* 0x00000019302f7c23 */ /* 0x040fe2000800002f */
[-C--:B------:R-:W-:Y:S01]  /*0ce0*/  FFMA R48, R48, R31.reuse, R50 ;  /* 0x0000001f30307223 */ /* 0x080fe20000000032 */
[C---:B------:R-:W-:Y:S01]  /*0cf0*/  FFMA R50, R40.reuse, UR25, R43 ;  /* 0x0000001928327c23 */ /* 0x040fe2000800002b */
[C---:B------:R-:W-:Y:S01]  /*0d00*/  FFMA R44, R40.reuse, UR21, R51 ;  /* 0x00000015282c7c23 */ /* 0x040fe20008000033 */
[C---:B------:R-:W-:Y:S01]  /*0d10*/  FFMA R42, R40.reuse, UR33, R53 ;  /* 0x00000021282a7c23 */ /* 0x040fe20008000035 */
[C---:B------:R-:W-:Y:S01]  /*0d20*/  FFMA R2, R40.reuse, UR29, R55 ;  /* 0x0000001d28027c23 */ /* 0x040fe20008000037 */
[-C--:B------:R-:W-:Y:S01]  /*0d30*/  FFMA R40, R40, R31.reuse, R41 ;  /* 0x0000001f28287223 */ /* 0x080fe20000000029 */
[C---:B------:R-:W-:Y:S01]  /*0d40*/  FFMA R43, R39.reuse, UR16, R3 ;  /* 0x00000010272b7c23 */ /* 0x040fe20008000003 */
[C---:B------:R-:W-:Y:S01]  /*0d50*/  FFMA R45, R39.reuse, UR26, R45 ;  /* 0x0000001a272d7c23 */ /* 0x040fe2000800002d */
[C---:B------:R-:W-:Y:S01]  /*0d60*/  FFMA R41, R39.reuse, UR22, R49 ;  /* 0x0000001627297c23 */ /* 0x040fe20008000031 */
[C---:B------:R-:W-:Y:S01]  /*0d70*/  FFMA R3, R39.reuse, UR30, R60 ;  /* 0x0000001e27037c23 */ /* 0x040fe2000800003c */
[----:B0-----:R-:W-:Y:S01]  /*0d80*/  FFMA R39, R39, UR36, R58 ;  /* 0x0000002427277c23 */ /* 0x001fe2000800003a */
        /* <DEDUP_REMOVED lines=13> */
[C---:B-1----:R-:W-:Y:S01]  /*0e60*/  FFMA R58, R0.reuse, UR6, R41 ;  /* 0x00000006003a7c23 */ /* 0x042fe20008000029 */
[----:B------:R-:W-:Y:S01]  /*0e70*/  FFMA R11, R11, UR36, R48 ;  /* 0x000000240b0b7c23 */ /* 0x000fe20008000030 */
[----:B------:R-:W-:Y:S01]  /*0e80*/  FFMA R27, R27, UR36, R40 ;  /* 0x000000241b1b7c23 */ /* 0x000fe20008000028 */
[C---:B--2---:R-:W-:Y:S01]  /*0e90*/  FFMA R52, R0.reuse, UR4, R45 ;  /* 0x0000000400347c23 */ /* 0x044fe2000800002d */
[C---:B------:R-:W-:Y:S01]  /*0ea0*/  FFMA R60, R0.reuse, UR18, R43 ;  /* 0x00000012003c7c23 */ /* 0x040fe2000800002b */
[C---:B------:R-:W-:Y:S01]  /*0eb0*/  FFMA R41, R0.reuse, UR34, R3 ;  /* 0x0000002200297c23 */ /* 0x040fe20008000003 */
[----:B------:R-:W-:Y:S01]  /*0ec0*/  FFMA R56, R0, UR38, R39 ;  /* 0x0000002600387c23 */ /* 0x000fe20008000027 */
[C---:B------:R-:W-:Y:S01]  /*0ed0*/  FFMA R40, R26.reuse, UR23, R49 ;  /* 0x000000171a287c23 */ /* 0x040fe20008000031 */
[----:B------:R-:W-:Y:S01]  /*0ee0*/  MOV R0, RZ ;  /* 0x000000ff00007202 */ /* 0x000fe20000000f00 */
[C---:B------:R-:W-:Y:S01]  /*0ef0*/  FFMA R6, R26.reuse, UR27, R47 ;  /* 0x0000001b1a067c23 */ /* 0x040fe2000800002f */
[C---:B------:R-:W-:Y:S01]  /*0f00*/  FFMA R2, R26.reuse, UR17, R51 ;  /* 0x000000111a027c23 */ /* 0x040fe20008000033 */
[C---:B------:R-:W-:Y:S01]  /*0f10*/  FFMA R48, R26.reuse, UR31, R53 ;  /* 0x0000001f1a307c23 */ /* 0x040fe20008000035 */
[----:B------:R-:W-:Y:S01]  /*0f20*/  FFMA R50, R26, UR37, R11 ;  /* 0x000000251a327c23 */ /* 0x000fe2000800000b */
[----:B------:R-:W-:Y:S01]  /*0f30*/  FFMA R43, R5, UR6, R40 ;  /* 0x00000006052b7c23 */ /* 0x000fe20008000028 */
[C---:B------:R-:W-:Y:S01]  /*0f40*/  FFMA R26, R28.reuse, UR27, R59 ;  /* 0x0000001b1c1a7c23 */ /* 0x040fe2000800003b */
[C---:B------:R-:W-:Y:S01]  /*0f50*/  FFMA R42, R28.reuse, UR23, R61 ;  /* 0x000000171c2a7c23 */ /* 0x040fe2000800003d */
[C---:B------:R-:W-:Y:S01]  /*0f60*/  FFMA R44, R28.reuse, UR17, R55 ;  /* 0x000000111c2c7c23 */ /* 0x040fe20008000037 */
[C---:B------:R-:W-:Y:S01]  /*0f70*/  FFMA R46, R28.reuse, UR31, R57 ;  /* 0x0000001f1c2e7c23 */ /* 0x040fe20008000039 */
[C---:B------:R-:W-:Y:S01]  /*0f80*/  FFMA R11, R35.reuse, UR24, R0 ;  /* 0x00000018230b7c23 */ /* 0x040fe20008000000 */
[----:B------:R-:W-:Y:S01]  /*0f90*/  FFMA R40, R35, R30, UR11 ;  /* 0x0000000b23287e23 */ /* 0x000fe2000800001e */
[----:B------:R-:W-:Y:S01]  /*0fa0*/  FFMA R28, R28, UR37, R27 ;  /* 0x000000251c1c7c23 */ /* 0x000fe2000800001b */
[C---:B------:R-:W-:Y:S01]  /*0fb0*/  FFMA R39, R5.reuse, UR4, R6 ;  /* 0x0000000405277c23 */ /* 0x040fe20008000006 */
[C---:B------:R-:W-:Y:S01]  /*0fc0*/  FFMA R51, R5.reuse, UR18, R2 ;  /* 0x0000001205337c23 */ /* 0x040fe20008000002 */
[C---:B------:R-:W-:Y:S01]  /*0fd0*/  FFMA R45, R5.reuse, UR34, R48 ;  /* 0x00000022052d7c23 */ /* 0x040fe20008000030 */
[----:B------:R-:W-:Y:S01]  /*0fe0*/  FFMA R27, R5, UR38, R50 ;  /* 0x00000026051b7c23 */ /* 0x000fe20008000032 */
[C---:B------:R-:W-:Y:S01]  /*0ff0*/  FFMA R5, R7.reuse, UR35, R41 ;  /* 0x0000002307057c23 */ /* 0x040fe20008000029 */
[C---:B------:R-:W-:Y:S01]  /*1000*/  FFMA R11, R34.reuse, UR25, R11 ;  /* 0x00000019220b7c23 */ /* 0x040fe2000800000b */
[----:B------:R-:W-:Y:S01]  /*1010*/  FFMA R41, R34, R31, R40 ;  /* 0x0000001f22297223 */ /* 0x000fe20000000028 */
[C---:B------:R-:W-:Y:S01]  /*1020*/  FFMA R3, R7.reuse, UR5, R52 ;  /* 0x0000000507037c23 */ /* 0x040fe20008000034 */
[C---:B------:R-:W-:Y:S01]  /*1030*/  FFMA R2, R7.reuse, UR39, R56 ;  /* 0x0000002707027c23 */ /* 0x040fe20008000038 */
[C---:B------:R-:W-:Y:S01]  /*1040*/  FFMA R52, R36.reuse, UR26, R11 ;  /* 0x0000001a24347c23 */ /* 0x040fe2000800000b */
[----:B------:R-:W-:Y:S01]  /*1050*/  FFMA R56, R36, UR36, R41 ;  /* 0x0000002424387c23 */ /* 0x000fe20008000029 */
[C---:B------:R-:W-:Y:S01]  /*1060*/  FFMA R0, R7.reuse, UR7, R58 ;  /* 0x0000000707007c23 */ /* 0x040fe2000800003a */
[----:B------:R-:W-:Y:S01]  /*1070*/  FFMA R6, R7, UR19, R60 ;  /* 0x0000001307067c23 */ /* 0x000fe2000800003c */
[C---:B------:R-:W-:Y:S01]  /*1080*/  FFMA R52, R37.reuse, UR27, R52 ;  /* 0x0000001b25347c23 */ /* 0x040fe20008000034 */
[----:B------:R-:W-:Y:S01]  /*1090*/  FFMA R58, R37, UR37, R56 ;  /* 0x00000025253a7c23 */ /* 0x000fe20008000038 */
[C---:B------:R-:W-:Y:S01]  /*10a0*/  FFMA R39, R54.reuse, UR5, R39 ;  /* 0x0000000536277c23 */ /* 0x040fe20008000027 */
        /* <DEDUP_REMOVED lines=8> */
[----:B------:R-:W-:Y:S01]  /*1130*/  BSSY.RECONVERGENT B0, `(.L_x_9) ;  /* 0x0000020000007945 */ /* 0x000fe20003800200 */
[----:B------:R-:W-:-:S02]  /*1140*/  HFMA2 R48, -RZ, RZ, 0, 0 ;  /* 0x00000000ff307431 */ /* 0x000fc400000001ff */
[C---:B------:R-:W-:Y:S01]  /*1150*/  FFMA R28, R25.reuse, UR5, R26 ;  /* 0x00000005191c7c23 */ /* 0x040fe2000800001a */
[----:B------:R-:W-:Y:S01]  /*1160*/  MOV R50, RZ ;  /* 0x000000ff00327202 */ /* 0x000fe20000000f00 */
[----:B------:R-:W-:Y:S01]  /*1170*/  FFMA R11, R25, UR39, R56 ;  /* 0x00000027190b7c23 */ /* 0x000fe20008000038 */
[C---:B------:R-:W-:Y:S01]  /*1180*/  FFMA R26, R32.reuse, UR39, R41 ;  /* 0x00000027201a7c23 */ /* 0x040fe20008000029 */
        /* <DEDUP_REMOVED lines=10> */
[----:B------:R-:W5:Y:S04]  /*1230*/  LDG.E R47, desc[UR14][R8.64+0x810] ;  /* 0x0008100e082f7981 */ /* 0x000f68000c1e1900 */
[----:B------:R-:W5:Y:S01]  /*1240*/  LDG.E R43, desc[UR14][R8.64+0x814] ;  /* 0x0008140e082b7981 */ /* 0x000f62000c1e1900 */
[----:B--2---:R-:W-:-:S03]  /*1250*/  FFMA R56, R41, UR24, R20 ;  /* 0x0000001829387c23 */ /* 0x004fc60008000014 */
[----:B------:R-:W2:Y:S04]  /*1260*/  LDG.E R20, desc[UR14][R8.64+0xa10] ;  /* 0x000a100e08147981 */ /* 0x000ea8000c1e1900 */
[----:B------:R-:W2:Y:S01]  /*1270*/  LDG.E R41, desc[UR14][R8.64+0xa14] ;  /* 0x000a140e08297981 */ /* 0x000ea2000c1e1900 */
[----:B---3--:R-:W-:Y:S01]  /*1280*/  FFMA R16, R59, UR24, R16 ;  /* 0x000000183b107c23 */ /* 0x008fe20008000010 */
[----:B----4-:R-:W-:-:S03]  /*1290*/  FFMA R56, R57, UR25, R56 ;  /* 0x0000001939387c23 */ /* 0x010fc60008000038 */
[----:B-----5:R-:W-:Y:S01]  /*12a0*/  FFMA R55, R55, UR25, R16 ;  /* 0x0000001937377c23 */ /* 0x020fe20008000010 */
[----:B------:R-:W-:-:S03]  /*12b0*/  FFMA R56, R53, UR26, R56 ;  /* 0x0000001a35387c23 */ /* 0x000fc60008000038 */
[----:B------:R-:W-:Y:S01]  /*12c0*/  FFMA R52, R52, UR26, R55 ;  /* 0x0000001a34347c23 */ /* 0x000fe20008000037 */
[----:B------:R-:W-:-:S03]  /*12d0*/  FFMA R56, R49, UR27, R56 ;  /* 0x0000001b31387c23 */ /* 0x000fc60008000038 */
[----:B------:R-:W-:Y:S01]  /*12e0*/  FFMA R52, R45, UR27, R52 ;  /* 0x0000001b2d347c23 */ /* 0x000fe20008000034 */
[----:B------:R-:W-:-:S03]  /*12f0*/  FFMA R47, R47, UR4, R56 ;  /* 0x000000042f2f7c23 */ /* 0x000fc60008000038 */
[----:B------:R-:W-:Y:S01]  /*1300*/  FFMA R52, R43, UR4, R52 ;  /* 0x000000042b347c23 */ /* 0x000fe20008000034 */
[----:B--2---:R-:W-:-:S03]  /*1310*/  FFMA R20, R20, UR5, R47 ;  /* 0x0000000514147c23 */ /* 0x004fc6000800002f */
[----:B------:R-:W-:-:S07]  /*1320*/  FFMA R16, R41, UR5, R52 ;  /* 0x0000000529107c23 */ /* 0x000fce0008000034 */
.L_x_10:
[----:B------:R-:W-:Y:S05]  /*1330*/  BSYNC.RECONVERGENT B0 ;  /* 0x0000000000007941 */ /* 0x000fea0003800200 */
.L_x_9:
[----:B------:R-:W-:Y:S04]  /*1340*/  BSSY.RECONVERGENT B0, `(.L_x_11) ;  /* 0x000001a000007945 */ /* 0x000fe80003800200 */
[----:B------:R-:W-:Y:S05]  /*1350*/  @!P0 BRA `(.L_x_12) ;  /* 0x0000000000608947 */ /* 0x000fea0003800000 */
        /* <DEDUP_REMOVED lines=13> */
[----:B---3--:R-:W-:Y:S01]  /*1430*/  FFMA R15, R60, R30, R15 ;  /* 0x0000001e3c0f7223 */ /* 0x008fe2000000000f */
[----:B----4-:R-:W-:-:S03]  /*1440*/  FFMA R58, R55, R31, R58 ;  /* 0x0000001f373a7223 */ /* 0x010fc6000000003a */
[----:B-----5:R-:W-:Y:S01]  /*1450*/  FFMA R15, R56, R31, R15 ;  /* 0x0000001f380f7223 */ /* 0x020fe2000000000f */
[----:B------:R-:W-:-:S03]  /*1460*/  FFMA R58, R53, UR36, R58 ;  /* 0x00000024353a7c23 */ /* 0x000fc6000800003a */
[----:B------:R-:W-:Y:S01]  /*1470*/  FFMA R52, R52, UR36, R15 ;  /* 0x0000002434347c23 */ /* 0x000fe2000800000f */
[----:B------:R-:W-:-:S03]  /*1480*/  FFMA R58, R49, UR37, R58 ;  /* 0x00000025313a7c23 */ /* 0x000fc6000800003a */
[----:B------:R-:W-:Y:S01]  /*1490*/  FFMA R52, R45, UR37, R52 ;  /* 0x000000252d347c23 */ /* 0x000fe20008000034 */
[----:B------:R-:W-:-:S03]  /*14a0*/  FFMA R58, R47, UR38, R58 ;  /* 0x000000262f3a7c23 */ /* 0x000fc6000800003a */
[----:B------:R-:W-:-:S04]  /*14b0*/  FFMA R52, R43, UR38, R52 ;  /* 0x000000262b347c23 */ /* 0x000fc80008000034 */
[----:B------:R-:W-:Y:S01]  /*14c0*/  FFMA R15, R41, UR39, R52 ;  /* 0x00000027290f7c23 */ /* 0x000fe20008000034 */
[----:B--2---:R-:W-:-:S07]  /*14d0*/  FFMA R21, R21, UR39, R58 ;  /* 0x0000002715157c23 */ /* 0x004fce000800003a */
.L_x_12:
[----:B------:R-:W-:Y:S05]  /*14e0*/  BSYNC.RECONVERGENT B0 ;  /* 0x0000000000007941 */ /* 0x000fea0003800200 */
.L_x_11:
        /* <DEDUP_REMOVED lines=14> */
[----:B--2---:R-:W-:Y:S01]  /*15d0*/  FFMA R14, R53, UR20, R14 ;  /* 0x00000014350e7c23 */ /* 0x004fe2000800000e */
[----:B---3--:R-:W-:-:S03]  /*15e0*/  FFMA R19, R52, UR20, R19 ;  /* 0x0000001434137c23 */ /* 0x008fc60008000013 */
[----:B----4-:R-:W-:Y:S01]  /*15f0*/  FFMA R52, R55, UR21, R14 ;  /* 0x0000001537347c23 */ /* 0x010fe2000800000e */
[----:B-----5:R-:W-:-:S03]  /*1600*/  FFMA R14, R56, UR21, R19 ;  /* 0x00000015380e7c23 */ /* 0x020fc60008000013 */
[----:B------:R-:W-:Y:S01]  /*1610*/  FFMA R52, R57, UR22, R52 ;  /* 0x0000001639347c23 */ /* 0x000fe20008000034 */
[----:B------:R-:W-:-:S03]  /*1620*/  FFMA R14, R49, UR22, R14 ;  /* 0x00000016310e7c23 */ /* 0x000fc6000800000e */
[----:B------:R-:W-:Y:S01]  /*1630*/  FFMA R52, R47, UR23, R52 ;  /* 0x000000172f347c23 */ /* 0x000fe20008000034 */
[----:B------:R-:W-:-:S03]  /*1640*/  FFMA R14, R45, UR23, R14 ;  /* 0x000000172d0e7c23 */ /* 0x000fc6000800000e */
[----:B------:R-:W-:Y:S01]  /*1650*/  FFMA R41, R41, UR6, R52 ;  /* 0x0000000629297c23 */ /* 0x000fe20008000034 */
[----:B------:R-:W-:-:S03]  /*1660*/  FFMA R52, R31, UR6, R14 ;  /* 0x000000061f347c23 */ /* 0x000fc6000800000e */
[----:B------:R-:W-:Y:S01]  /*1670*/  FFMA R14, R30, UR7, R41 ;  /* 0x000000071e0e7c23 */ /* 0x000fe20008000029 */
[----:B------:R-:W-:-:S07]  /*1680*/  FFMA R19, R43, UR7, R52 ;  /* 0x000000072b137c23 */ /* 0x000fce0008000034 */
.L_x_14:
[----:B------:R-:W-:Y:S05]  /*1690*/  BSYNC.RECONVERGENT B0 ;  /* 0x0000000000007941 */ /* 0x000fea0003800200 */
.L_x_13:
[C---:B------:R-:W-:Y:S01]  /*16a0*/  FFMA R9, R35.reuse, UR20, R48 ;  /* 0x0000001423097c23 */ /* 0x040fe20008000030 */
[C---:B------:R-:W-:Y:S01]  /*16b0*/  FFMA R31, R35.reuse, UR28, R50 ;  /* 0x0000001c231f7c23 */ /* 0x040fe20008000032 */
[----:B------:R-:W-:Y:S01]  /*16c0*/  FFMA R35, R35, UR32, RZ ;  /* 0x0000002023237c23 */ /* 0x000fe200080000ff */
[----:B------:R-:W0:Y:S01]  /*16d0*/  LDCU.64 UR4, c[0x3][0x78] ;  /* 0x00c00f00ff0477ac */ /* 0x000e220008000a00 */
[C---:B------:R-:W-:Y:S01]  /*16e0*/  FFMA R9, R34.reuse, UR21, R9 ;  /* 0x0000001522097c23 */ /* 0x040fe20008000009 */
[C---:B------:R-:W-:Y:S01]  /*16f0*/  FFMA R31, R34.reuse, UR29, R31 ;  /* 0x0000001d221f7c23 */ /* 0x040fe2000800001f */
[----:B------:R-:W-:Y:S01]  /*1700*/  FFMA R35, R34, UR33, R35 ;  /* 0x0000002122237c23 */ /* 0x000fe20008000023 */
[----:B------:R-:W1:Y:S01]  /*1710*/  LDCU.128 UR24, c[0x3][0x90] ;  /* 0x00c01200ff1877ac */ /* 0x000e620008000c00 */
[C---:B------:R-:W-:Y:S01]  /*1720*/  FFMA R8, R36.reuse, UR22, R9 ;  /* 0x0000001624087c23 */ /* 0x040fe20008000009 */
[----:B------:R-:W-:Y:S01]  /*1730*/  FFMA R42, R33, UR6, R42 ;  /* 0x00000006212a7c23 */ /* 0x000fe2000800002a */
[C---:B------:R-:W-:Y:S01]  /*1740*/  FFMA R30, R36.reuse, UR16, R35 ;  /* 0x00000010241e7c23 */ /* 0x040fe20008000023 */
[----:B------:R-:W2:Y:S01]  /*1750*/  LDCU.128 UR36, c[0x3][0xa0] ;  /* 0x00c01400ff2477ac */ /* 0x000ea20008000c00 */
[----:B------:R-:W-:Y:S01]  /*1760*/  FFMA R36, R36, UR30, R31 ;  /* 0x0000001e24247c23 */ /* 0x000fe2000800001f */
[C---:B------:R-:W-:Y:S01]  /*1770*/  FFMA R8, R37.reuse, UR23, R8 ;  /* 0x0000001725087c23 */ /* 0x040fe20008000008 */
[C---:B------:R-:W-:Y:S01]  /*1780*/  FFMA R34, R37.reuse, UR17, R30 ;  /* 0x0000001125227c23 */ /* 0x040fe2000800001e */
[----:B------:R-:W3:Y:S01]  /*1790*/  LDCU.128 UR44, c[0x3][0xc0] ;  /* 0x00c01800ff2c77ac */ /* 0x000ee20008000c00 */
[----:B------:R-:W-:Y:S01]  /*17a0*/  FFMA R36, R37, UR31, R36 ;  /* 0x0000001f25247c23 */ /* 0x000fe20008000024 */
[C---:B------:R-:W-:Y:S01]  /*17b0*/  FFMA R44, R33.reuse, UR18, R44 ;  /* 0x00000012212c7c23 */ /* 0x040fe2000800002c */
[----:B------:R-:W-:Y:S01]  /*17c0*/  FFMA R46, R33, UR34, R46 ;  /* 0x00000022212e7c23 */ /* 0x000fe2000800002e */
[C---:B------:R-:W-:Y:S01]  /*17d0*/  FFMA R33, R13.reuse, UR18, R34 ;  /* 0x000000120d217c23 */ /* 0x040fe20008000022 */
[C---:B------:R-:W-:Y:S01]  /*17e0*/  FFMA R35, R13.reuse, UR34, R36 ;  /* 0x000000220d237c23 */ /* 0x040fe20008000024 */
[----:B------:R-:W-:Y:S01]  /*17f0*/  FFMA R31, R13, UR6, R8 ;  /* 0x000000060d1f7c23 */ /* 0x000fe20008000008 */
[C---:B------:R-:W-:Y:S01]  /*1800*/  FFMA R34, R6.reuse, UR32, RZ ;  /* 0x0000002006227c23 */ /* 0x040fe200080000ff */
[----:B------:R-:W-:Y:S01]  /*1810*/  FFMA R36, R6, UR28, RZ ;  /* 0x0000001c06247c23 */ /* 0x000fe200080000ff */
[C---:B------:R-:W-:Y:S01]  /*1820*/  FFMA R9, R25.reuse, UR7, R42 ;  /* 0x0000000719097c23 */ /* 0x040fe2000800002a */
[C---:B------:R-:W-:Y:S01]  /*1830*/  FFMA R50, R25.reuse, UR19, R44 ;  /* 0x0000001319327c23 */ /* 0x040fe2000800002c */
[----:B------:R-:W-:Y:S01]  /*1840*/  FFMA R30, R25, UR35, R46 ;  /* 0x00000023191e7c23 */ /* 0x000fe2000800002e */
[C---:B------:R-:W-:Y:S01]  /*1850*/  FFMA R25, R32.reuse, UR7, R31 ;  /* 0x0000000720197c23 */ /* 0x040fe2000800001f */
[C---:B------:R-:W-:Y:S01]  /*1860*/  FFMA R13, R32.reuse, UR19, R33 ;  /* 0x00000013200d7c23 */ /* 0x040fe20008000021 */
[----:B------:R-:W-:Y:S01]  /*1870*/  FFMA R8, R32, UR35, R35 ;  /* 0x0000002320087c23 */ /* 0x000fe20008000023 */
[C---:B------:R-:W-:Y:S01]  /*1880*/  FFMA R61, R51.reuse, UR33, R34 ;  /* 0x00000021333d7c23 */ /* 0x040fe20008000022 */
[----:B------:R-:W-:Y:S01]  /*1890*/  FFMA R57, R51, UR29, R36 ;  /* 0x0000001d33397c23 */ /* 0x000fe20008000024 */
[C---:B0-----:R-:W-:Y:S01]  /*18a0*/  FFMA R32, R6.reuse, UR4, RZ ;  /* 0x0000000406207c23 */ /* 0x041fe200080000ff */
[C---:B-1----:R-:W-:Y:S01]  /*18b0*/  FFMA R34, R6.reuse, UR24, RZ ;  /* 0x0000001806227c23 */ /* 0x042fe200080000ff */
[C---:B--2---:R-:W-:Y:S01]  /*18c0*/  FFMA R36, R6.reuse, UR38, RZ ;  /* 0x0000002606247c23 */ /* 0x044fe200080000ff */
[----:B------:R-:W0:Y:S01]  /*18d0*/  LDCU.128 UR8, c[0x3][0x80] ;  /* 0x00c01000ff0877ac */ /* 0x000e220008000c00 */
[----:B---3--:R-:W-:Y:S01]  /*18e0*/  FFMA R6, R6, UR44, RZ ;  /* 0x0000002c06067c23 */ /* 0x008fe200080000ff */
[C---:B------:R-:W-:Y:S01]  /*18f0*/  FFMA R31, R4.reuse, UR32, RZ ;  /* 0x00000020041f7c23 */ /* 0x040fe200080000ff */
[C---:B------:R-:W-:Y:S01]  /*1900*/  FFMA R35, R4.reuse, UR28, RZ ;  /* 0x0000001c04237c23 */ /* 0x040fe200080000ff */
[----:B------:R-:W1:Y:S01]  /*1910*/  LDCU.128 UR40, c[0x3][0xb0] ;  /* 0x00c01600ff2877ac */ /* 0x000e620008000c00 */
[C---:B------:R-:W-:Y:S01]  /*1920*/  FFMA R41, R5.reuse, UR32, RZ ;  /* 0x0000002005297c23 */ /* 0x040fe200080000ff */
[C---:B------:R-:W-:Y:S01]  /*1930*/  FFMA R43, R5.reuse, UR28, RZ ;  /* 0x0000001c052b7c23 */ /* 0x040fe200080000ff */
[C---:B------:R-:W-:Y:S01]  /*1940*/  FFMA R45, R5.reuse, UR4, RZ ;  /* 0x00000004052d7c23 */ /* 0x040fe200080000ff */
[C---:B------:R-:W-:Y:S01]  /*1950*/  FFMA R47, R5.reuse, UR24, RZ ;  /* 0x00000018052f7c23 */ /* 0x040fe200080000ff */
[C---:B------:R-:W-:Y:S01]  /*1960*/  FFMA R49, R5.reuse, UR38, RZ ;  /* 0x0000002605317c23 */ /* 0x040fe200080000ff */
[----:B------:R-:W-:Y:S01]  /*1970*/  FFMA R33, R5, UR44, RZ ;  /* 0x0000002c05217c23 */ /* 0x000fe200080000ff */
[C---:B------:R-:W-:Y:S01]  /*1980*/  FFMA R59, R51.reuse, UR5, R32 ;  /* 0x00000005333b7c23 */ /* 0x040fe20008000020 */
[C---:B------:R-:W-:Y:S01]  /*1990*/  FFMA R55, R51.reuse, UR25, R34 ;  /* 0x0000001933377c23 */ /* 0x040fe20008000022 */
[C---:B------:R-:W-:Y:S01]  /*19a0*/  FFMA R53, R51.reuse, UR39, R36 ;  /* 0x0000002733357c23 */ /* 0x040fe20008000024 */
[----:B------:R-:W-:Y:S01]  /*19b0*/  FFMA R5, R4, UR4, RZ ;  /* 0x0000000404057c23 */ /* 0x000fe200080000ff */
[----:B------:R-:W-:Y:S01]  /*19c0*/  FFMA R51, R51, UR45, R6 ;  /* 0x0000002d33337c23 */ /* 0x000fe20008000006 */
[C---:B------:R-:W-:Y:S01]  /*19d0*/  FFMA R42, R3.reuse, UR32, RZ ;  /* 0x00000020032a7c23 */ /* 0x040fe200080000ff */
[C---:B------:R-:W-:Y:S01]  /*19e0*/  FFMA R32, R38.reuse, UR33, R31 ;  /* 0x0000002126207c23 */ /* 0x040fe2000800001f */
[----:B------:R-:W-:Y:S01]  /*19f0*/  FFMA R6, R38, UR29, R35 ;  /* 0x0000001d26067c23 */ /* 0x000fe20008000023 */
[C---:B------:R-:W-:Y:S01]  /*1a00*/  FFMA R31, R4.reuse, UR24, RZ ;  /* 0x00000018041f7c23 */ /* 0x040fe200080000ff */
[C---:B------:R-:W-:Y:S01]  /*1a10*/  FFMA R35, R4.reuse, UR38, RZ ;  /* 0x0000002604237c23 */ /* 0x040fe200080000ff */
[----:B------:R-:W-:Y:S01]  /*1a20*/  FFMA R37, R4, UR44, RZ ;  /* 0x0000002c04257c23 */ /* 0x000fe200080000ff */
[C---:B------:R-:W-:Y:S01]  /*1a30*/  FFMA R4, R38.reuse, UR5, R5 ;  /* 0x0000000526047c23 */ /* 0x040fe20008000005 */
[----:B------:R-:W-:Y:S01]  /*1a40*/  FFMA R44, R3, UR28, RZ ;  /* 0x0000001c032c7c23 */ /* 0x000fe200080000ff */
[----:B------:R-:W-:Y:S01]  /*1a50*/  FFMA R5, R39, UR33, R42 ;  /* 0x0000002127057c23 */ /* 0x000fe2000800002a */
[----:B------:R-:W-:Y:S01]  /*1a60*/  FFMA R42, R3, UR4, RZ ;  /* 0x00000004032a7c23 */ /* 0x000fe200080000ff */
[----:B------:R-:W-:Y:S01]  /*1a70*/  FFMA R34, R38, UR25, R31 ;  /* 0x0000001926227c23 */ /* 0x000fe2000800001f */
[----:B------:R-:W-:Y:S01]  /*1a80*/  FFMA R31, R39, UR29, R44 ;  /* 0x0000001d271f7c23 */ /* 0x000fe2000800002c */
[C---:B------:R-:W-:Y:S01]  /*1a90*/  FFMA R44, R3.reuse, UR24, RZ ;  /* 0x00000018032c7c23 */ /* 0x040fe200080000ff */
[C---:B------:R-:W-:Y:S01]  /*1aa0*/  FFMA R46, R3.reuse, UR38, RZ ;  /* 0x00000026032e7c23 */ /* 0x040fe200080000ff */
[----:B------:R-:W-:Y:S01]  /*1ab0*/  FFMA R48, R3, UR44, RZ ;  /* 0x0000002c03307c23 */ /* 0x000fe200080000ff */
[C---:B------:R-:W-:Y:S01]  /*1ac0*/  FFMA R41, R40.reuse, UR33, R41 ;  /* 0x0000002128297c23 */ /* 0x040fe20008000029 */
[C---:B------:R-:W-:Y:S01]  /*1ad0*/  FFMA R43, R40.reuse, UR29, R43 ;  /* 0x0000001d282b7c23 */ /* 0x040fe2000800002b */
[C---:B------:R-:W-:Y:S01]  /*1ae0*/  FFMA R45, R40.reuse, UR5, R45 ;  /* 0x00000005282d7c23 */ /* 0x040fe2000800002d */
[C---:B------:R-:W-:Y:S01]  /*1af0*/  FFMA R47, R40.reuse, UR25, R47 ;  /* 0x00000019282f7c23 */ /* 0x040fe2000800002f */
[C---:B------:R-:W-:Y:S01]  /*1b00*/  FFMA R49, R40.reuse, UR39, R49 ;  /* 0x0000002728317c23 */ /* 0x040fe20008000031 */
[----:B------:R-:W-:Y:S01]  /*1b10*/  FFMA R33, R40, UR45, R33 ;  /* 0x0000002d28217c23 */ /* 0x000fe20008000021 */
[----:B------:R-:W-:Y:S01]  /*1b20*/  FFMA R3, R39, UR5, R42 ;  /* 0x0000000527037c23 */ /* 0x000fe2000800002a */
[C---:B------:R-:W-:Y:S01]  /*1b30*/  FFMA R41, R30.reuse, UR16, R41 ;  /* 0x000000101e297c23 */ /* 0x040fe20008000029 */
[C---:B------:R-:W-:Y:S01]  /*1b40*/  FFMA R43, R30.reuse, UR30, R43 ;  /* 0x0000001e1e2b7c23 */ /* 0x040fe2000800002b */
[C---:B0-----:R-:W-:Y:S01]  /*1b50*/  FFMA R45, R30.reuse, UR8, R45 ;  /* 0x000000081e2d7c23 */ /* 0x041fe2000800002d */
[C---:B------:R-:W-:Y:S01]  /*1b60*/  FFMA R47, R30.reuse, UR26, R47 ;  /* 0x0000001a1e2f7c23 */ /* 0x040fe2000800002f */
[C---:B-1----:R-:W-:Y:S01]  /*1b70*/  FFMA R49, R30.reuse, UR40, R49 ;  /* 0x000000281e317c23 */ /* 0x042fe20008000031 */
[----:B------:R-:W-:Y:S01]  /*1b80*/  FFMA R33, R30, UR46, R33 ;  /* 0x0000002e1e217c23 */ /* 0x000fe20008000021 */
[----:B------:R-:W-:Y:S01]  /*1b90*/  FFMA R30, R28, UR8, R3 ;  /* 0x000000081c1e7c23 */ /* 0x000fe20008000003 */
[----:B------:R-:W-:Y:S01]  /*1ba0*/  FFMA R36, R38, UR39, R35 ;  /* 0x0000002726247c23 */ /* 0x000fe20008000023 */
[----:B------:R-:W0:Y:S01]  /*1bb0*/  S2R R3, SR_TID.X ;  /* 0x0000000000037919 */ /* 0x000e220000002100 */
[----:B------:R-:W-:Y:S01]  /*1bc0*/  FFMA R52, R50, UR8, R59 ;  /* 0x0000000832347c23 */ /* 0x000fe2000800003b */
[----:B------:R-:W-:Y:S01]  /*1bd0*/  FFMA R38, R38, UR45, R37 ;  /* 0x0000002d26267c23 */ /* 0x000fe20008000025 */
[----:B------:R-:W-:Y:S01]  /*1be0*/  FFMA R59, R29, UR40, R36 ;  /* 0x000000281d3b7c23 */ /* 0x000fe20008000024 */
[C---:B------:R-:W-:Y:S01]  /*1bf0*/  FFMA R35, R39.reuse, UR25, R44 ;  /* 0x0000001927237c23 */ /* 0x040fe2000800002c */
[----:B------:R-:W0:Y:S01]  /*1c00*/  LDC R36, c[0x0][0x360] ;  /* 0x0000d800ff247b82 */ /* 0x000e220000000800 */
[C---:B------:R-:W-:Y:S01]  /*1c10*/  FFMA R37, R39.reuse, UR39, R46 ;  /* 0x0000002727257c23 */ /* 0x040fe2000800002e */
[----:B------:R-:W-:Y:S01]  /*1c20*/  FFMA R39, R39, UR45, R48 ;  /* 0x0000002d27277c23 */ /* 0x000fe20008000030 */
        /* <DEDUP_REMOVED lines=31> */
[----:B------:R-:W-:Y:S01]  /*1e20*/  FFMA R29, R29, UR46, R38 ;  /* 0x0000002e1d1d7c23 */ /* 0x000fe20008000026 */
        /* <DEDUP_REMOVED lines=13> */
[----:B0-----:R-:W-:Y:S01]  /*1f00*/  IMAD R3, R36, UR13, R3 ;  /* 0x0000000d24037c24 */ /* 0x001fe2000f8e0203 */
[----:B------:R-:W-:Y:S01]  /*1f10*/  MOV R36, UR12 ;  /* 0x0000000c00247c02 */ /* 0x000fe20008000f00 */
        /* <DEDUP_REMOVED lines=12> */
[----:B------:R-:W-:Y:S01]  /*1fe0*/  LEA R3, R36, R3, 0x5 ;  /* 0x0000000324037211 */ /* 0x000fe200078e28ff */
        /* <DEDUP_REMOVED lines=21> */
[----:B------:R-:W0:Y:S01]  /*2140*/  LDCU.64 UR4, c[0x3][0xd0] ;  /* 0x00c01a00ff0477ac */ /* 0x000e220008000a00 */
[----:B------:R-:W1:Y:S01]  /*2150*/  LDC.64 R4, c[0x0][0x388] ;  /* 0x0000e200ff047b82 */ /* 0x000e620000000a00 */
        /* <DEDUP_REMOVED lines=46> */
[----:B------:R-:W-:-:S02]  /*2440*/  IMAD R3, R3, 0x24, RZ ;  /* 0x0000002403037824 */ /* 0x000fc400078e02ff */
        /* <DEDUP_REMOVED lines=30> */
[----:B------:R-:W-:Y:S01]  /*2630*/  FFMA R35, R14, UR37, R35 ;  /* 0x000000250e237c23 */ /* 0x000fe20008000023 */
[----:B-1----:R-:W-:-:S04]  /*2640*/  IMAD.WIDE.U32 R4, R3, 0x4, R4 ;  /* 0x0000000403047825 */ /* 0x002fc800078e0004 */
        /* <DEDUP_REMOVED lines=41> */
.L_x_15:
        /* <DEDUP_REMOVED lines=10> */
.L_x_20:


//--------------------- .text._Z9generateUPKfPf   --------------------------
	.section	.text._Z9generateUPKfPf,"ax",@progbits
	.align	128
        .global         _Z9generateUPKfPf
        .type           _Z9generateUPKfPf,@function
        .size           _Z9generateUPKfPf,(.L_x_21 - _Z9generateUPKfPf)
        .other          _Z9generateUPKfPf,@"STO_CUDA_ENTRY STV_DEFAULT"
_Z9generateUPKfPf:
.text._Z9generateUPKfPf:
[----:B------:R-:W-:Y:S01]  /*0000*/  LDC R1, c[0x0][0x37c] ;  /* 0x0000df00ff017b82 */ /* 0x000fe20000000800 */
[----:B------:R-:W0:Y:S01]  /*0010*/  S2R R18, SR_CTAID.Y ;  /* 0x0000000000127919 */ /* 0x000e220000002600 */
[----:B------:R-:W0:Y:S02]  /*0020*/  S2R R3, SR_TID.X ;  /* 0x0000000000037919 */ /* 0x000e240000002100 */
[----:B0-----:R-:W-:-:S04]  /*0030*/  LEA R18, R18, R3, 0x5 ;  /* 0x0000000312127211 */ /* 0x001fc800078e28ff */
[----:B------:R-:W-:-:S13]  /*0040*/  ISETP.GT.U32.AND P0, PT, R18, 0x2, PT ;  /* 0x000000021200780c */ /* 0x000fda0003f04070 */
[----:B------:R-:W-:Y:S05]  /*0050*/  @P0 EXIT ;  /* 0x000000000000094d */ /* 0x000fea0003800000 */
[----:B------:R-:W0:Y:S01]  /*0060*/  S2R R5, SR_CTAID.X ;  /* 0x0000000000057919 */ /* 0x000e220000002500 */
[----:B------:R-:W1:Y:S01]  /*0070*/  LDC.64 R2, c[0x0][0x380] ;  /* 0x0000e000ff027b82 */ /* 0x000e620000000a00 */
[----:B------:R-:W2:Y:S01]  /*0080*/  LDCU.64 UR4, c[0x0][0x358] ;  /* 0x00006b00ff0477ac */ /* 0x000ea20008000a00 */
[----:B------:R-:W3:Y:S01]  /*0090*/  LDCU.128 UR8, c[0x3][URZ] ;  /* 0x00c00000ff0877ac */ /* 0x000ee20008000c00 */
[----:B------:R-:W4:Y:S01]  /*00a0*/  LDCU.128 UR12, c[0x3][0x10] ;  /* 0x00c00200ff0c77ac */ /* 0x000f220008000c00 */
[----:B------:R-:W5:Y:S01]  /*00b0*/  LDCU.128 UR16, c[0x3][0x20] ;  /* 0x00c00400ff1077ac */ /* 0x000f620008000c00 */
[----:B------:R-:W5:Y:S01]  /*00c0*/  LDCU.128 UR20, c[0x3][0x30] ;  /* 0x00c00600ff1477ac */ /* 0x000f620008000c00 */
[----:B------:R-:W5:Y:S01]  /*00d0*/  LDCU.64 UR6, c[0x3][0x40] ;  /* 0x00c00800ff0677ac */ /* 0x000f620008000a00 */
[----:B0-----:R-:W-:-:S05]  /*00e0*/  IMAD R18, R5, 0x3, R18 ;  /* 0x0000000305127824 */ /* 0x001fca00078e0212 */
[----:B------:R-:W-:-:S05]  /*00f0*/  LEA R5, R18, R18, 0x3 ;  /* 0x0000001212057211 */ /* 0x000fca00078e18ff */
[----:B-1----:R-:W-:-:S05]  /*0100*/  IMAD.WIDE.U32 R2, R5, 0x4, R2 ;  /* 0x0000000405027825 */ /* 0x002fca00078e0002 */
[----:B--2---:R-:W3:Y:S04]  /*0110*/  LDG.E R4, desc[UR4][R2.64+0x10] ;  /* 0x0000100402047981 */ /* 0x004ee8000c1e1900 */
[----:B------:R-:W2:Y:S04]  /*0120*/  LDG.E R0, desc[UR4][R2.64+0xc] ;  /* 0x00000c0402007981 */ /* 0x000ea8000c1e1900 */
[----:B------:R-:W5:Y:S04]  /*0130*/  LDG.E R7, desc[UR4][R2.64+0x4] ;  /* 0x0000040402077981 */ /* 0x000f68000c1e1900 */
[----:B------:R-:W5:Y:S04]  /*0140*/  LDG.E R9, desc[UR4][R2.64] ;  /* 0x0000000402097981 */ /* 0x000f68000c1e1900 */
[----:B------:R-:W5:Y:S04]  /*0150*/  LDG.E R6, desc[UR4][R2.64+0x1c] ;  /* 0x00001c0402067981 */ /* 0x000f68000c1e1900 */
[----:B------:R-:W5:Y:S04]  /*0160*/  LDG.E R5, desc[UR4][R2.64+0x14] ;  /* 0x0000140402057981 */ /* 0x000f68000c1e1900 */
[----:B------:R-:W5:Y:S04]  /*0170*/  LDG.E R12, desc[UR4][R2.64+0x18] ;  /* 0x00001804020c7981 */ /* 0x000f68000c1e1900 */
[----:B------:R-:W5:Y:S04]  /*0180*/  LDG.E R8, desc[UR4][R2.64+0x8] ;  /* 0x0000080402087981 */ /* 0x000f68000c1e1900 */
[----:B------:R5:W5:Y:S01]  /*0190*/  LDG.E R10, desc[UR4][R2.64+0x20] ;  /* 0x00002004020a7981 */ /* 0x000b62000c1e1900 */
[C---:B---3--:R-:W-:Y:S01]  /*01a0*/  FMUL R16, R4.reuse, UR9 ;  /* 0x0000000904107c20 */ /* 0x048fe20008400000 */
[----:B----4-:R-:W-:Y:S01]  /*01b0*/  FMUL R22, R4, UR12 ;  /* 0x0000000c04167c20 */ /* 0x010fe20008400000 */
[----:B--2---:R-:W-:-:S02]  /*01c0*/  FMUL R14, R0, UR9 ;  /* 0x00000009000e7c20 */ /* 0x004fc40008400000 */
[C---:B-----5:R-:W-:Y:S01]  /*01d0*/  FFMA R3, R7.reuse, UR8, R16 ;  /* 0x0000000807037c23 */ /* 0x060fe20008000010 */
[----:B------:R-:W-:Y:S01]  /*01e0*/  FMUL R20, R0, UR12 ;  /* 0x0000000c00147c20 */ /* 0x000fe20008400000 */
[----:B------:R-:W-:Y:S01]  /*01f0*/  FFMA R17, R7, UR11, R22 ;  /* 0x0000000b07117c23 */ /* 0x000fe20008000016 */
[C---:B------:R-:W-:Y:S01]  /*0200*/  FFMA R11, R9.reuse, UR8, R14 ;  /* 0x00000008090b7c23 */ /* 0x040fe2000800000e */
[----:B------:R-:W-:Y:S01]  /*0210*/  FFMA R13, R6, UR10, R3 ;  /* 0x0000000a060d7c23 */ /* 0x000fe20008000003 */
[----:B------:R-:W-:Y:S01]  /*0220*/  FFMA R23, R9, UR11, R20 ;  /* 0x0000000b09177c23 */ /* 0x000fe20008000014 */
[----:B------:R-:W-:Y:S02]  /*0230*/  FMUL R15, R5, UR9 ;  /* 0x00000009050f7c20 */ /* 0x000fe40008400000 */
[C---:B------:R-:W-:Y:S01]  /*0240*/  FMUL R14, R13.reuse, UR9 ;  /* 0x000000090d0e7c20 */ /* 0x040fe20008400000 */
[C---:B------:R-:W-:Y:S01]  /*0250*/  FMUL R16, R13.reuse, UR12 ;  /* 0x0000000c0d107c20 */ /* 0x040fe20008400000 */
[C---:B------:R-:W-:Y:S01]  /*0260*/  FMUL R20, R13.reuse, UR15 ;  /* 0x0000000f0d147c20 */ /* 0x040fe20008400000 */
[----:B------:R-:W-:Y:S01]  /*0270*/  FFMA R11, R12, UR10, R11 ;  /* 0x0000000a0c0b7c23 */ /* 0x000fe2000800000b */
[C---:B------:R-:W-:Y:S01]  /*0280*/  FMUL R22, R13.reuse, UR18 ;  /* 0x000000120d167c20 */ /* 0x040fe20008400000 */
[C---:B------:R-:W-:Y:S01]  /*0290*/  FMUL R24, R13.reuse, UR21 ;  /* 0x000000150d187c20 */ /* 0x040fe20008400000 */
[----:B------:R-:W-:Y:S01]  /*02a0*/  FFMA R2, R6, UR13, R17 ;  /* 0x0000000d06027c23 */ /* 0x000fe20008000011 */
[----:B------:R-:W-:Y:S01]  /*02b0*/  FFMA R3, R8, UR8, R15 ;  /* 0x0000000808037c23 */ /* 0x000fe2000800000f */
[----:B------:R-:W-:Y:S01]  /*02c0*/  FMUL R26, R13, UR6 ;  /* 0x000000060d1a7c20 */ /* 0x000fe20008400000 */
[C---:B------:R-:W-:Y:S01]  /*02d0*/  FFMA R25, R11.reuse, UR8, R14 ;  /* 0x000000080b197c23 */ /* 0x040fe2000800000e */
[C---:B------:R-:W-:Y:S01]  /*02e0*/  FFMA R27, R11.reuse, UR11, R16 ;  /* 0x0000000b0b1b7c23 */ /* 0x040fe20008000010 */
[C---:B------:R-:W-:Y:S01]  /*02f0*/  FFMA R29, R11.reuse, UR14, R20 ;  /* 0x0000000e0b1d7c23 */ /* 0x040fe20008000014 */
[C---:B------:R-:W-:Y:S01]  /*0300*/  FFMA R14, R11.reuse, UR17, R22 ;  /* 0x000000110b0e7c23 */ /* 0x040fe20008000016 */
[C---:B------:R-:W-:Y:S01]  /*0310*/  FFMA R16, R11.reuse, UR20, R24 ;  /* 0x000000140b107c23 */ /* 0x040fe20008000018 */
[----:B------:R-:W-:Y:S01]  /*0320*/  FFMA R11, R11, UR23, R26 ;  /* 0x000000170b0b7c23 */ /* 0x000fe2000800001a */
[----:B------:R-:W-:Y:S01]  /*0330*/  FFMA R20, R10, UR10, R3 ;  /* 0x0000000a0a147c23 */ /* 0x000fe20008000003 */
[C---:B------:R-:W-:Y:S01]  /*0340*/  FMUL R28, R2.reuse, UR9 ;  /* 0x00000009021c7c20 */ /* 0x040fe20008400000 */
[C---:B------:R-:W-:Y:S01]  /*0350*/  FMUL R17, R2.reuse, UR12 ;  /* 0x0000000c02117c20 */ /* 0x040fe20008400000 */
[C---:B------:R-:W-:Y:S01]  /*0360*/  FMUL R15, R2.reuse, UR15 ;  /* 0x0000000f020f7c20 */ /* 0x040fe20008400000 */
[C---:B------:R-:W-:Y:S01]  /*0370*/  FMUL R26, R2.reuse, UR18 ;  /* 0x00000012021a7c20 */ /* 0x040fe20008400000 */
[C---:B------:R-:W-:Y:S01]  /*0380*/  FMUL R22, R2.reuse, UR21 ;  /* 0x0000001502167c20 */ /* 0x040fe20008400000 */
[----:B------:R-:W-:-:S02]  /*0390*/  FMUL R24, R2, UR6 ;  /* 0x0000000602187c20 */ /* 0x000fc40008400000 */
[----:B------:R-:W0:Y:S01]  /*03a0*/  LDC.64 R2, c[0x0][0x388] ;  /* 0x0000e200ff027b82 */ /* 0x000e220000000a00 */
[----:B------:R-:W-:Y:S01]  /*03b0*/  FFMA R23, R12, UR13, R23 ;  /* 0x0000000d0c177c23 */ /* 0x000fe20008000017 */
[C---:B------:R-:W-:Y:S01]  /*03c0*/  FFMA R25, R20.reuse, UR10, R25 ;  /* 0x0000000a14197c23 */ /* 0x040fe20008000019 */
[C---:B------:R-:W-:Y:S01]  /*03d0*/  FFMA R27, R20.reuse, UR13, R27 ;  /* 0x0000000d141b7c23 */ /* 0x040fe2000800001b */
[C---:B------:R-:W-:Y:S01]  /*03e0*/  FFMA R29, R20.reuse, UR16, R29 ;  /* 0x00000010141d7c23 */ /* 0x040fe2000800001d */
[C---:B------:R-:W-:Y:S01]  /*03f0*/  FFMA R14, R20.reuse, UR19, R14 ;  /* 0x00000013140e7c23 */ /* 0x040fe2000800000e */
[C---:B------:R-:W-:Y:S01]  /*0400*/  FFMA R16, R20.reuse, UR22, R16 ;  /* 0x0000001614107c23 */ /* 0x040fe20008000010 */
[----:B------:R-:W-:Y:S01]  /*0410*/  FFMA R11, R20, UR7, R11 ;  /* 0x00000007140b7c23 */ /* 0x000fe2000800000b */
[----:B------:R-:W-:Y:S01]  /*0420*/  FMUL R20, R5, UR12 ;  /* 0x0000000c05147c20 */ /* 0x000fe20008400000 */
[----:B------:R-:W-:-:S03]  /*0430*/  FFMA R13, R23, UR20, R22 ;  /* 0x00000014170d7c23 */ /* 0x000fc60008000016 */
[----:B------:R-:W-:Y:S01]  /*0440*/  FFMA R22, R8, UR11, R20 ;  /* 0x0000000b08167c23 */ /* 0x000fe20008000014 */
[----:B------:R-:W-:Y:S02]  /*0450*/  IMAD R20, R18, 0x24, RZ ;  /* 0x0000002412147824 */ /* 0x000fe400078e02ff */
[C---:B------:R-:W-:Y:S01]  /*0460*/  FFMA R21, R23.reuse, UR8, R28 ;  /* 0x0000000817157c23 */ /* 0x040fe2000800001c */
[C---:B------:R-:W-:Y:S01]  /*0470*/  FFMA R17, R23.reuse, UR11, R17 ;  /* 0x0000000b17117c23 */ /* 0x040fe20008000011 */
[C---:B------:R-:W-:Y:S01]  /*0480*/  FFMA R15, R23.reuse, UR14, R15 ;  /* 0x0000000e170f7c23 */ /* 0x040fe2000800000f */
[C---:B------:R-:W-:Y:S01]  /*0490*/  FFMA R19, R23.reuse, UR17, R26 ;  /* 0x0000001117137c23 */ /* 0x040fe2000800001a */
[----:B------:R-:W-:Y:S01]  /*04a0*/  FFMA R23, R23, UR23, R24 ;  /* 0x0000001717177c23 */ /* 0x000fe20008000018 */
[----:B------:R-:W-:Y:S01]  /*04b0*/  FFMA R18, R10, UR13, R22 ;  /* 0x0000000d0a127c23 */ /* 0x000fe20008000016 */
[----:B0-----:R-:W-:-:S04]  /*04c0*/  IMAD.WIDE.U32 R2, R20, 0x4, R2 ;  /* 0x0000000414027825 */ /* 0x001fc800078e0002 */
[----:B------:R-:W-:Y:S01]  /*04d0*/  FMUL R20, R4, UR15 ;  /* 0x0000000f04147c20 */ /* 0x000fe20008400000 */
[C---:B------:R-:W-:Y:S01]  /*04e0*/  FFMA R21, R18.reuse, UR10, R21 ;  /* 0x0000000a12157c23 */ /* 0x040fe20008000015 */
[C---:B------:R-:W-:Y:S01]  /*04f0*/  FFMA R17, R18.reuse, UR13, R17 ;  /* 0x0000000d12117c23 */ /* 0x040fe20008000011 */
[C---:B------:R-:W-:Y:S01]  /*0500*/  FFMA R15, R18.reuse, UR16, R15 ;  /* 0x00000010120f7c23 */ /* 0x040fe2000800000f */
[C---:B------:R-:W-:Y:S01]  /*0510*/  FFMA R19, R18.reuse, UR19, R19 ;  /* 0x0000001312137c23 */ /* 0x040fe20008000013 */
[C---:B------:R-:W-:Y:S01]  /*0520*/  FFMA R13, R18.reuse, UR22, R13 ;  /* 0x00000016120d7c23 */ /* 0x040fe2000800000d */
[----:B------:R-:W-:Y:S01]  /*0530*/  FFMA R23, R18, UR7, R23 ;  /* 0x0000000712177c23 */ /* 0x000fe20008000017 */
[----:B------:R-:W-:Y:S01]  /*0540*/  FMUL R18, R0, UR15 ;  /* 0x0000000f00127c20 */ /* 0x000fe20008400000 */
[----:B------:R-:W-:Y:S01]  /*0550*/  FMUL R22, R5, UR15 ;  /* 0x0000000f05167c20 */ /* 0x000fe20008400000 */
[----:B------:R-:W-:Y:S02]  /*0560*/  FFMA R20, R7, UR14, R20 ;  /* 0x0000000e07147c23 */ /* 0x000fe40008000014 */
[----:B------:R-:W-:Y:S01]  /*0570*/  FFMA R18, R9, UR14, R18 ;  /* 0x0000000e09127c23 */ /* 0x000fe20008000012 */
[----:B------:R-:W-:Y:S01]  /*0580*/  FFMA R22, R8, UR14, R22 ;  /* 0x0000000e08167c23 */ /* 0x000fe20008000016 */
[----:B------:R-:W-:Y:S01]  /*0590*/  FFMA R24, R6, UR16, R20 ;  /* 0x0000001006187c23 */ /* 0x000fe20008000014 */
[----:B------:R0:W-:Y:S01]  /*05a0*/  STG.E desc[UR4][R2.64], R25 ;  /* 0x0000001902007986 */ /* 0x0001e2000c101904 */
[----:B------:R-:W-:Y:S01]  /*05b0*/  FFMA R20, R12, UR16, R18 ;  /* 0x000000100c147c23 */ /* 0x000fe20008000012 */
[----:B------:R-:W-:Y:S01]  /*05c0*/  FFMA R18, R10, UR16, R22 ;  /* 0x000000100a127c23 */ /* 0x000fe20008000016 */
[C---:B------:R-:W-:Y:S01]  /*05d0*/  FMUL R22, R24.reuse, UR12 ;  /* 0x0000000c18167c20 */ /* 0x040fe20008400000 */
[----:B------:R1:W-:Y:S01]  /*05e0*/  STG.E desc[UR4][R2.64+0x4], R27 ;  /* 0x0000041b02007986 */ /* 0x0003e2000c101904 */
[----:B------:R-:W-:-:S03]  /*05f0*/  FMUL R26, R24, UR15 ;  /* 0x0000000f181a7c20 */ /* 0x000fc60008400000 */
[----:B------:R2:W-:Y:S01]  /*0600*/  STG.E desc[UR4][R2.64+0x8], R29 ;  /* 0x0000081d02007986 */ /* 0x0005e2000c101904 */
[----:B0-----:R-:W-:-:S03]  /*0610*/  FMUL R25, R24, UR9 ;  /* 0x0000000918197c20 */ /* 0x001fc60008400000 */
[----:B------:R0:W-:Y:S01]  /*0620*/  STG.E desc[UR4][R2.64+0xc], R14 ;  /* 0x00000c0e02007986 */ /* 0x0001e2000c101904 */
[C---:B-1----:R-:W-:Y:S01]  /*0630*/  FMUL R27, R24.reuse, UR21 ;  /* 0x00000015181b7c20 */ /* 0x042fe20008400000 */
[----:B--2---:R-:W-:Y:S01]  /*0640*/  FMUL R29, R24, UR18 ;  /* 0x00000012181d7c20 */ /* 0x004fe20008400000 */
[C---:B------:R-:W-:Y:S02]  /*0650*/  FFMA R22, R20.reuse, UR11, R22 ;  /* 0x0000000b14167c23 */ /* 0x040fe40008000016 */
[----:B------:R-:W-:Y:S01]  /*0660*/  FFMA R27, R20, UR20, R27 ;  /* 0x00000014141b7c23 */ /* 0x000fe2000800001b */
[----:B0-----:R-:W-:Y:S01]  /*0670*/  FMUL R14, R24, UR6 ;  /* 0x00000006180e7c20 */ /* 0x001fe20008400000 */
[C---:B------:R-:W-:Y:S01]  /*0680*/  FFMA R24, R20.reuse, UR8, R25 ;  /* 0x0000000814187c23 */ /* 0x040fe20008000019 */
[C---:B------:R-:W-:Y:S01]  /*0690*/  FFMA R25, R20.reuse, UR14, R26 ;  /* 0x0000000e14197c23 */ /* 0x040fe2000800001a */
[C---:B------:R-:W-:Y:S01]  /*06a0*/  FFMA R29, R20.reuse, UR17, R29 ;  /* 0x00000011141d7c23 */ /* 0x040fe2000800001d */
[----:B------:R-:W-:Y:S01]  /*06b0*/  FFMA R20, R20, UR23, R14 ;  /* 0x0000001714147c23 */ /* 0x000fe2000800000e */
[----:B------:R0:W-:Y:S01]  /*06c0*/  STG.E desc[UR4][R2.64+0x10], R16 ;  /* 0x0000101002007986 */ /* 0x0001e2000c101904 */
[C---:B------:R-:W-:Y:S01]  /*06d0*/  FFMA R14, R18.reuse, UR10, R24 ;  /* 0x0000000a120e7c23 */ /* 0x040fe20008000018 */
[C---:B------:R-:W-:Y:S01]  /*06e0*/  FFMA R25, R18.reuse, UR16, R25 ;  /* 0x0000001012197c23 */ /* 0x040fe20008000019 */
[C---:B------:R-:W-:Y:S01]  /*06f0*/  FFMA R29, R18.reuse, UR19, R29 ;  /* 0x00000013121d7c23 */ /* 0x040fe2000800001d */
[C---:B------:R-:W-:Y:S01]  /*0700*/  FFMA R27, R18.reuse, UR22, R27 ;  /* 0x00000016121b7c23 */ /* 0x040fe2000800001b */
[C---:B------:R-:W-:Y:S01]  /*0710*/  FMUL R24, R5.reuse, UR18 ;  /* 0x0000001205187c20 */ /* 0x040fe20008400000 */
[C---:B0-----:R-:W-:Y:S01]  /*0720*/  FFMA R16, R18.reuse, UR13, R22 ;  /* 0x0000000d12107c23 */ /* 0x041fe20008000016 */
[----:B------:R-:W-:Y:S01]  /*0730*/  FFMA R18, R18, UR7, R20 ;  /* 0x0000000712127c23 */ /* 0x000fe20008000014 */
[C---:B------:R-:W-:Y:S01]  /*0740*/  FMUL R20, R5.reuse, UR21 ;  /* 0x0000001505147c20 */ /* 0x040fe20008400000 */
[----:B------:R-:W-:-:S03]  /*0750*/  FMUL R22, R5, UR6 ;  /* 0x0000000605167c20 */ /* 0x000fc60008400000 */
[C---:B------:R-:W-:Y:S01]  /*0760*/  FFMA R5, R8.reuse, UR20, R20 ;  /* 0x0000001408057c23 */ /* 0x040fe20008000014 */
[C---:B------:R-:W-:Y:S01]  /*0770*/  FFMA R22, R8.reuse, UR23, R22 ;  /* 0x0000001708167c23 */ /* 0x040fe20008000016 */
[----:B------:R-:W-:Y:S02]  /*0780*/  FFMA R24, R8, UR17, R24 ;  /* 0x0000001108187c23 */ /* 0x000fe40008000018 */
[C---:B------:R-:W-:Y:S01]  /*0790*/  FFMA R8, R10.reuse, UR22, R5 ;  /* 0x000000160a087c23 */ /* 0x040fe20008000005 */
[----:B------:R-:W-:Y:S01]  /*07a0*/  FFMA R5, R10, UR7, R22 ;  /* 0x000000070a057c23 */ /* 0x000fe20008000016 */
[----:B------:R-:W-:Y:S01]  /*07b0*/  FMUL R22, R4, UR18 ;  /* 0x0000001204167c20 */ /* 0x000fe20008400000 */
[----:B------:R-:W-:-:S03]  /*07c0*/  FMUL R20, R0, UR18 ;  /* 0x0000001200147c20 */ /* 0x000fc60008400000 */
[----:B------:R-:W-:Y:S01]  /*07d0*/  FFMA R22, R7, UR17, R22 ;  /* 0x0000001107167c23 */ /* 0x000fe20008000016 */
[----:B------:R0:W-:Y:S01]  /*07e0*/  STG.E desc[UR4][R2.64+0x14], R11 ;  /* 0x0000140b02007986 */ /* 0x0001e2000c101904 */
[----:B------:R-:W-:Y:S01]  /*07f0*/  FFMA R20, R9, UR17, R20 ;  /* 0x0000001109147c23 */ /* 0x000fe20008000014 */
[----:B------:R-:W-:Y:S02]  /*0800*/  FFMA R10, R10, UR19, R24 ;  /* 0x000000130a0a7c23 */ /* 0x000fe40008000018 */
[----:B------:R1:W-:Y:S01]  /*0810*/  STG.E desc[UR4][R2.64+0x18], R21 ;  /* 0x0000181502007986 */ /* 0x0003e2000c101904 */
[----:B------:R-:W-:Y:S01]  /*0820*/  FFMA R24, R12, UR19, R20 ;  /* 0x000000130c187c23 */ /* 0x000fe20008000014 */
[----:B0-----:R-:W-:-:S04]  /*0830*/  FFMA R11, R6, UR19, R22 ;  /* 0x00000013060b7c23 */ /* 0x001fc80008000016 */
[C---:B------:R-:W-:Y:S01]  /*0840*/  FMUL R22, R11.reuse, UR9 ;  /* 0x000000090b167c20 */ /* 0x040fe20008400000 */
[C---:B------:R-:W-:Y:S01]  /*0850*/  FMUL R20, R11.reuse, UR12 ;  /* 0x0000000c0b147c20 */ /* 0x040fe20008400000 */
[C---:B-1----:R-:W-:Y:S01]  /*0860*/  FMUL R21, R11.reuse, UR15 ;  /* 0x0000000f0b157c20 */ /* 0x042fe20008400000 */
[C---:B------:R-:W-:Y:S01]  /*0870*/  FMUL R28, R11.reuse, UR18 ;  /* 0x000000120b1c7c20 */ /* 0x040fe20008400000 */
[C---:B------:R-:W-:Y:S01]  /*0880*/  FMUL R26, R11.reuse, UR21 ;  /* 0x000000150b1a7c20 */ /* 0x040fe20008400000 */
[----:B------:R-:W-:Y:S01]  /*0890*/  FMUL R11, R11, UR6 ;  /* 0x000000060b0b7c20 */ /* 0x000fe20008400000 */
[----:B------:R0:W-:Y:S01]  /*08a0*/  STG.E desc[UR4][R2.64+0x1c], R17 ;  /* 0x00001c1102007986 */ /* 0x0001e2000c101904 */
[C---:B------:R-:W-:Y:S01]  /*08b0*/  FFMA R22, R24.reuse, UR8, R22 ;  /* 0x0000000818167c23 */ /* 0x040fe20008000016 */
[C---:B------:R-:W-:Y:S01]  /*08c0*/  FFMA R20, R24.reuse, UR11, R20 ;  /* 0x0000000b18147c23 */ /* 0x040fe20008000014 */
[C---:B------:R-:W-:Y:S01]  /*08d0*/  FFMA R21, R24.reuse, UR14, R21 ;  /* 0x0000000e18157c23 */ /* 0x040fe20008000015 */
[----:B------:R1:W-:Y:S01]  /*08e0*/  STG.E desc[UR4][R2.64+0x20], R15 ;  /* 0x0000200f02007986 */ /* 0x0003e2000c101904 */
[----:B------:R-:W-:-:S03]  /*08f0*/  FFMA R11, R24, UR23, R11 ;  /* 0x00000017180b7c23 */ /* 0x000fc6000800000b */
[----:B------:R2:W-:Y:S01]  /*0900*/  STG.E desc[UR4][R2.64+0x24], R19 ;  /* 0x0000241302007986 */ /* 0x0005e2000c101904 */
[C---:B0-----:R-:W-:Y:S01]  /*0910*/  FFMA R17, R24.reuse, UR17, R28 ;  /* 0x0000001118117c23 */ /* 0x041fe2000800001c */
[----:B-1----:R-:W-:Y:S01]  /*0920*/  FFMA R15, R24, UR20, R26 ;  /* 0x00000014180f7c23 */ /* 0x002fe2000800001a */
[C---:B------:R-:W-:Y:S01]  /*0930*/  FMUL R24, R0.reuse, UR21 ;  /* 0x0000001500187c20 */ /* 0x040fe20008400000 */
[----:B------:R-:W-:-:S03]  /*0940*/  FMUL R0, R0, UR6 ;  /* 0x0000000600007c20 */ /* 0x000fc60008400000 */
[C---:B--2---:R-:W-:Y:S01]  /*0950*/  FFMA R19, R9.reuse, UR20, R24 ;  /* 0x0000001409137c23 */ /* 0x044fe20008000018 */
[----:B------:R-:W-:Y:S01]  /*0960*/  FFMA R9, R9, UR23, R0 ;  /* 0x0000001709097c23 */ /* 0x000fe20008000000 */
[C---:B------:R-:W-:Y:S01]  /*0970*/  FMUL R0, R4.reuse, UR6 ;  /* 0x0000000604007c20 */ /* 0x040fe20008400000 */
[----:B------:R-:W-:-:S03]  /*0980*/  FMUL R4, R4, UR21 ;  /* 0x0000001504047c20 */ /* 0x000fc60008400000 */
[C---:B------:R-:W-:Y:S01]  /*0990*/  FFMA R0, R7.reuse, UR23, R0 ;  /* 0x0000001707007c23 */ /* 0x040fe20008000000 */
[----:B------:R-:W-:-:S03]  /*09a0*/  FFMA R7, R7, UR20, R4 ;  /* 0x0000001407077c23 */ /* 0x000fc60008000004 */
[C---:B------:R-:W-:Y:S01]  /*09b0*/  FFMA R0, R6.reuse, UR7, R0 ;  /* 0x0000000706007c23 */ /* 0x040fe20008000000 */
[----:B------:R-:W-:Y:S01]  /*09c0*/  FFMA R6, R6, UR22, R7 ;  /* 0x0000001606067c23 */ /* 0x000fe20008000007 */
[C---:B------:R-:W-:Y:S01]  /*09d0*/  FFMA R4, R12.reuse, UR22, R19 ;  /* 0x000000160c047c23 */ /* 0x040fe20008000013 */
[----:B------:R-:W-:Y:S01]  /*09e0*/  FFMA R12, R12, UR7, R9 ;  /* 0x000000070c0c7c23 */ /* 0x000fe20008000009 */
[----:B------:R-:W-:Y:S01]  /*09f0*/  FFMA R9, R10, UR13, R20 ;  /* 0x0000000d0a097c23 */ /* 0x000fe20008000014 */
[----:B------:R-:W-:Y:S01]  /*0a00*/  FMUL R19, R6, UR9 ;  /* 0x0000000906137c20 */ /* 0x000fe20008400000 */
[C---:B------:R-:W-:Y:S01]  /*0a10*/  FFMA R7, R10.reuse, UR10, R22 ;  /* 0x0000000a0a077c23 */ /* 0x040fe20008000016 */
[C---:B------:R-:W-:Y:S01]  /*0a20*/  FFMA R21, R10.reuse, UR16, R21 ;  /* 0x000000100a157c23 */ /* 0x040fe20008000015 */
[C---:B------:R-:W-:Y:S01]  /*0a30*/  FFMA R17, R10.reuse, UR19, R17 ;  /* 0x000000130a117c23 */ /* 0x040fe20008000011 */
[C---:B------:R-:W-:Y:S01]  /*0a40*/  FFMA R15, R10.reuse, UR22, R15 ;  /* 0x000000160a0f7c23 */ /* 0x040fe2000800000f */
[----:B------:R-:W-:Y:S01]  /*0a50*/  FFMA R11, R10, UR7, R11 ;  /* 0x000000070a0b7c23 */ /* 0x000fe2000800000b */
[C---:B------:R-:W-:Y:S01]  /*0a60*/  FMUL R20, R6.reuse, UR12 ;  /* 0x0000000c06147c20 */ /* 0x040fe20008400000 */
[C---:B------:R-:W-:Y:S01]  /*0a70*/  FMUL R28, R6.reuse, UR15 ;  /* 0x0000000f061c7c20 */ /* 0x040fe20008400000 */
[C---:B------:R-:W-:Y:S01]  /*0a80*/  FMUL R26, R6.reuse, UR18 ;  /* 0x00000012061a7c20 */ /* 0x040fe20008400000 */
[C---:B------:R-:W-:Y:S01]  /*0a90*/  FMUL R10, R6.reuse, UR21 ;  /* 0x00000015060a7c20 */ /* 0x040fe20008400000 */
[----:B------:R-:W-:Y:S01]  /*0aa0*/  FMUL R22, R6, UR6 ;  /* 0x0000000606167c20 */ /* 0x000fe20008400000 */
[C---:B------:R-:W-:Y:S01]  /*0ab0*/  FFMA R24, R4.reuse, UR8, R19 ;  /* 0x0000000804187c23 */ /* 0x040fe20008000013 */
[C---:B------:R-:W-:Y:S01]  /*0ac0*/  FFMA R19, R4.reuse, UR11, R20 ;  /* 0x0000000b04137c23 */ /* 0x040fe20008000014 */
        /* <DEDUP_REMOVED lines=9> */
[----:B------:R-:W-:Y:S01]  /*0b60*/  FFMA R22, R8, UR7, R22 ;  /* 0x0000000708167c23 */ /* 0x000fe20008000016 */
[----:B------:R1:W-:Y:S01]  /*0b70*/  STG.E desc[UR4][R2.64+0x2c], R23 ;  /* 0x00002c1702007986 */ /* 0x0003e2000c101904 */
[C---:B------:R-:W-:Y:S01]  /*0b80*/  FMUL R26, R0.reuse, UR9 ;  /* 0x00000009001a7c20 */ /* 0x040fe20008400000 */
[C---:B------:R-:W-:Y:S01]  /*0b90*/  FMUL R28, R0.reuse, UR18 ;  /* 0x00000012001c7c20 */ /* 0x040fe20008400000 */
[----:B------:R-:W-:Y:S01]  /*0ba0*/  FMUL R20, R0, UR21 ;  /* 0x0000001500147c20 */ /* 0x000fe20008400000 */
[----:B0-----:R-:W-:Y:S01]  /*0bb0*/  FFMA R13, R8, UR10, R24 ;  /* 0x0000000a080d7c23 */ /* 0x001fe20008000018 */
[C---:B------:R-:W-:Y:S01]  /*0bc0*/  FMUL R8, R0.reuse, UR12 ;  /* 0x0000000c00087c20 */ /* 0x040fe20008400000 */
[C---:B------:R-:W-:Y:S01]  /*0bd0*/  FMUL R24, R0.reuse, UR6 ;  /* 0x0000000600187c20 */ /* 0x040fe20008400000 */
[----:B------:R0:W-:Y:S01]  /*0be0*/  STG.E desc[UR4][R2.64+0x30], R14 ;  /* 0x0000300e02007986 */ /* 0x0001e2000c101904 */
[----:B-1----:R-:W-:Y:S01]  /*0bf0*/  FMUL R23, R0, UR15 ;  /* 0x0000000f00177c20 */ /* 0x002fe20008400000 */
        /* <DEDUP_REMOVED lines=36> */
.L_x_16:
        /* <DEDUP_REMOVED lines=12> */
.L_x_21:


//--------------------- .nv.shared.reserved.0     --------------------------
	.section	.nv.shared.reserved.0,"aw",@nobits
	.weak		__nv_reservedSMEM_offset_0_alias
	.size		__nv_reservedSMEM_offset_0_alias, 0, 64
	.other		__nv_reservedSMEM_offset_0_alias,@"STO_CUDA_RESERVED_SHARED STV_DEFAULT"
__nv_reservedSMEM_offset_0_alias:
	.zero		0
	.zero		64


//--------------------- .nv.constant0._Z9transposePfS_ --------------------------
	.section	.nv.constant0._Z9transposePfS_,"a",@progbits
	.sectionflags	@""
	.align	4
.nv.constant0._Z9transposePfS_:
	.zero		912


//--------------------- .nv.constant0._Z9generateYPKfPf --------------------------
	.section	.nv.constant0._Z9generateYPKfPf,"a",@progbits
	.sectionflags	@""
	.align	4
.nv.constant0._Z9generateYPKfPf:
	.zero		912


//--------------------- .nv.constant0._Z9generateMPKfS0_Pf --------------------------
	.section	.nv.constant0._Z9generateMPKfS0_Pf,"a",@progbits
	.sectionflags	@""
	.align	4
.nv.constant0._Z9generateMPKfS0_Pf:
	.zero		920


//--------------------- .nv.constant0._Z9generateVPKfPf --------------------------
	.section	.nv.constant0._Z9generateVPKfPf,"a",@progbits
	.sectionflags	@""
	.align	4
.nv.constant0._Z9generateVPKfPf:
	.zero		912


//--------------------- .nv.constant0._Z9generateUPKfPf --------------------------
	.section	.nv.constant0._Z9generateUPKfPf,"a",@progbits
	.sectionflags	@""
	.align	4
.nv.constant0._Z9generateUPKfPf:
	.zero		912


//--------------------- SYMBOLS --------------------------

	.type		.nv.reservedSmem.offset0,@object
	.size		.nv.reservedSmem.offset0,0x4
